//
// Generated by NVIDIA NVVM Compiler
//
// Compiler Build ID: CL-36424714
// Cuda compilation tools, release 13.0, V13.0.88
// Based on NVVM 20.0.0
//

.version 9.0
.target sm_100
.address_size 64

	// .globl	_Z9reductionPmjjj

.visible .entry _Z9reductionPmjjj(
	.param .u64 .ptr .align 1 _Z9reductionPmjjj_param_0,
	.param .u32 _Z9reductionPmjjj_param_1,
	.param .u32 _Z9reductionPmjjj_param_2,
	.param .u32 _Z9reductionPmjjj_param_3
)
{
	.reg .pred 	%p<25>;
	.reg .b32 	%r<211>;
	.reg .b64 	%rd<213>;

	ld.param.u64 	%rd2, [_Z9reductionPmjjj_param_0];
	ld.param.u32 	%r80, [_Z9reductionPmjjj_param_1];
	ld.param.u32 	%r81, [_Z9reductionPmjjj_param_2];
	ld.param.u32 	%r82, [_Z9reductionPmjjj_param_3];
	cvta.to.global.u64 	%rd1, %rd2;
	mov.u32 	%r1, %ctaid.x;
	mov.u32 	%r83, %tid.x;
	mul.lo.s32 	%r2, %r82, %r83;
	setp.lt.u32 	%p1, %r82, 2;
	setp.eq.s32 	%p2, %r80, 0;
	or.pred  	%p3, %p1, %p2;
	@%p3 bra 	$L__BB0_14;
	and.b32  	%r3, %r80, 7;
	add.s32 	%r4, %r3, -1;
	and.b32  	%r5, %r80, 3;
	and.b32  	%r6, %r80, -8;
	and.b32  	%r7, %r80, 1;
	mov.b32 	%r185, 1;
$L__BB0_2:
	setp.lt.u32 	%p4, %r80, 8;
	add.s32 	%r9, %r185, %r2;
	mov.b32 	%r188, 0;
	@%p4 bra 	$L__BB0_5;
	mov.b32 	%r186, 0;
$L__BB0_4:
	.pragma "nounroll";
	mad.lo.s32 	%r87, %r186, %r81, %r1;
	mul.lo.s32 	%r88, %r87, %r81;
	add.s32 	%r89, %r9, %r88;
	add.s32 	%r90, %r88, %r2;
	mul.wide.u32 	%rd3, %r89, 8;
	add.s64 	%rd4, %rd1, %rd3;
	ld.global.u64 	%rd5, [%rd4];
	mul.wide.u32 	%rd6, %r90, 8;
	add.s64 	%rd7, %rd1, %rd6;
	ld.global.u64 	%rd8, [%rd7];
	add.s64 	%rd9, %rd8, %rd5;
	st.global.u64 	[%rd7], %rd9;
	add.s32 	%r91, %r87, %r81;
	mul.lo.s32 	%r92, %r91, %r81;
	add.s32 	%r93, %r9, %r92;
	add.s32 	%r94, %r92, %r2;
	mul.wide.u32 	%rd10, %r93, 8;
	add.s64 	%rd11, %rd1, %rd10;
	ld.global.u64 	%rd12, [%rd11];
	mul.wide.u32 	%rd13, %r94, 8;
	add.s64 	%rd14, %rd1, %rd13;
	ld.global.u64 	%rd15, [%rd14];
	add.s64 	%rd16, %rd15, %rd12;
	st.global.u64 	[%rd14], %rd16;
	add.s32 	%r95, %r91, %r81;
	mul.lo.s32 	%r96, %r95, %r81;
	add.s32 	%r97, %r9, %r96;
	add.s32 	%r98, %r96, %r2;
	mul.wide.u32 	%rd17, %r97, 8;
	add.s64 	%rd18, %rd1, %rd17;
	ld.global.u64 	%rd19, [%rd18];
	mul.wide.u32 	%rd20, %r98, 8;
	add.s64 	%rd21, %rd1, %rd20;
	ld.global.u64 	%rd22, [%rd21];
	add.s64 	%rd23, %rd22, %rd19;
	st.global.u64 	[%rd21], %rd23;
	add.s32 	%r99, %r95, %r81;
	mul.lo.s32 	%r100, %r99, %r81;
	add.s32 	%r101, %r9, %r100;
	add.s32 	%r102, %r100, %r2;
	mul.wide.u32 	%rd24, %r101, 8;
	add.s64 	%rd25, %rd1, %rd24;
	ld.global.u64 	%rd26, [%rd25];
	mul.wide.u32 	%rd27, %r102, 8;
	add.s64 	%rd28, %rd1, %rd27;
	ld.global.u64 	%rd29, [%rd28];
	add.s64 	%rd30, %rd29, %rd26;
	st.global.u64 	[%rd28], %rd30;
	add.s32 	%r103, %r99, %r81;
	mul.lo.s32 	%r104, %r103, %r81;
	add.s32 	%r105, %r9, %r104;
	add.s32 	%r106, %r104, %r2;
	mul.wide.u32 	%rd31, %r105, 8;
	add.s64 	%rd32, %rd1, %rd31;
	ld.global.u64 	%rd33, [%rd32];
	mul.wide.u32 	%rd34, %r106, 8;
	add.s64 	%rd35, %rd1, %rd34;
	ld.global.u64 	%rd36, [%rd35];
	add.s64 	%rd37, %rd36, %rd33;
	st.global.u64 	[%rd35], %rd37;
	add.s32 	%r107, %r103, %r81;
	mul.lo.s32 	%r108, %r107, %r81;
	add.s32 	%r109, %r9, %r108;
	add.s32 	%r110, %r108, %r2;
	mul.wide.u32 	%rd38, %r109, 8;
	add.s64 	%rd39, %rd1, %rd38;
	ld.global.u64 	%rd40, [%rd39];
	mul.wide.u32 	%rd41, %r110, 8;
	add.s64 	%rd42, %rd1, %rd41;
	ld.global.u64 	%rd43, [%rd42];
	add.s64 	%rd44, %rd43, %rd40;
	st.global.u64 	[%rd42], %rd44;
	add.s32 	%r111, %r107, %r81;
	mul.lo.s32 	%r112, %r111, %r81;
	add.s32 	%r113, %r9, %r112;
	add.s32 	%r114, %r112, %r2;
	mul.wide.u32 	%rd45, %r113, 8;
	add.s64 	%rd46, %rd1, %rd45;
	ld.global.u64 	%rd47, [%rd46];
	mul.wide.u32 	%rd48, %r114, 8;
	add.s64 	%rd49, %rd1, %rd48;
	ld.global.u64 	%rd50, [%rd49];
	add.s64 	%rd51, %rd50, %rd47;
	st.global.u64 	[%rd49], %rd51;
	add.s32 	%r115, %r111, %r81;
	mul.lo.s32 	%r116, %r115, %r81;
	add.s32 	%r117, %r9, %r116;
	add.s32 	%r118, %r116, %r2;
	mul.wide.u32 	%rd52, %r117, 8;
	add.s64 	%rd53, %rd1, %rd52;
	ld.global.u64 	%rd54, [%rd53];
	mul.wide.u32 	%rd55, %r118, 8;
	add.s64 	%rd56, %rd1, %rd55;
	ld.global.u64 	%rd57, [%rd56];
	add.s64 	%rd58, %rd57, %rd54;
	st.global.u64 	[%rd56], %rd58;
	add.s32 	%r186, %r186, 8;
	setp.ne.s32 	%p5, %r186, %r6;
	mov.u32 	%r188, %r6;
	@%p5 bra 	$L__BB0_4;
$L__BB0_5:
	setp.eq.s32 	%p6, %r3, 0;
	@%p6 bra 	$L__BB0_13;
	setp.lt.u32 	%p7, %r4, 3;
	@%p7 bra 	$L__BB0_8;
	mad.lo.s32 	%r119, %r188, %r81, %r1;
	mul.lo.s32 	%r120, %r119, %r81;
	add.s32 	%r121, %r9, %r120;
	add.s32 	%r122, %r120, %r2;
	mul.wide.u32 	%rd59, %r121, 8;
	add.s64 	%rd60, %rd1, %rd59;
	ld.global.u64 	%rd61, [%rd60];
	mul.wide.u32 	%rd62, %r122, 8;
	add.s64 	%rd63, %rd1, %rd62;
	ld.global.u64 	%rd64, [%rd63];
	add.s64 	%rd65, %rd64, %rd61;
	st.global.u64 	[%rd63], %rd65;
	add.s32 	%r123, %r119, %r81;
	mul.lo.s32 	%r124, %r123, %r81;
	add.s32 	%r125, %r9, %r124;
	add.s32 	%r126, %r124, %r2;
	mul.wide.u32 	%rd66, %r125, 8;
	add.s64 	%rd67, %rd1, %rd66;
	ld.global.u64 	%rd68, [%rd67];
	mul.wide.u32 	%rd69, %r126, 8;
	add.s64 	%rd70, %rd1, %rd69;
	ld.global.u64 	%rd71, [%rd70];
	add.s64 	%rd72, %rd71, %rd68;
	st.global.u64 	[%rd70], %rd72;
	add.s32 	%r127, %r123, %r81;
	mul.lo.s32 	%r128, %r127, %r81;
	add.s32 	%r129, %r9, %r128;
	add.s32 	%r130, %r128, %r2;
	mul.wide.u32 	%rd73, %r129, 8;
	add.s64 	%rd74, %rd1, %rd73;
	ld.global.u64 	%rd75, [%rd74];
	mul.wide.u32 	%rd76, %r130, 8;
	add.s64 	%rd77, %rd1, %rd76;
	ld.global.u64 	%rd78, [%rd77];
	add.s64 	%rd79, %rd78, %rd75;
	st.global.u64 	[%rd77], %rd79;
	add.s32 	%r131, %r127, %r81;
	mul.lo.s32 	%r132, %r131, %r81;
	add.s32 	%r133, %r9, %r132;
	add.s32 	%r134, %r132, %r2;
	mul.wide.u32 	%rd80, %r133, 8;
	add.s64 	%rd81, %rd1, %rd80;
	ld.global.u64 	%rd82, [%rd81];
	mul.wide.u32 	%rd83, %r134, 8;
	add.s64 	%rd84, %rd1, %rd83;
	ld.global.u64 	%rd85, [%rd84];
	add.s64 	%rd86, %rd85, %rd82;
	st.global.u64 	[%rd84], %rd86;
	add.s32 	%r188, %r188, 4;
$L__BB0_8:
	setp.eq.s32 	%p8, %r5, 0;
	@%p8 bra 	$L__BB0_13;
	setp.eq.s32 	%p9, %r5, 1;
	@%p9 bra 	$L__BB0_11;
	mad.lo.s32 	%r135, %r188, %r81, %r1;
	mul.lo.s32 	%r136, %r135, %r81;
	add.s32 	%r137, %r9, %r136;
	add.s32 	%r138, %r136, %r2;
	mul.wide.u32 	%rd87, %r137, 8;
	add.s64 	%rd88, %rd1, %rd87;
	ld.global.u64 	%rd89, [%rd88];
	mul.wide.u32 	%rd90, %r138, 8;
	add.s64 	%rd91, %rd1, %rd90;
	ld.global.u64 	%rd92, [%rd91];
	add.s64 	%rd93, %rd92, %rd89;
	st.global.u64 	[%rd91], %rd93;
	add.s32 	%r139, %r135, %r81;
	mul.lo.s32 	%r140, %r139, %r81;
	add.s32 	%r141, %r9, %r140;
	add.s32 	%r142, %r140, %r2;
	mul.wide.u32 	%rd94, %r141, 8;
	add.s64 	%rd95, %rd1, %rd94;
	ld.global.u64 	%rd96, [%rd95];
	mul.wide.u32 	%rd97, %r142, 8;
	add.s64 	%rd98, %rd1, %rd97;
	ld.global.u64 	%rd99, [%rd98];
	add.s64 	%rd100, %rd99, %rd96;
	st.global.u64 	[%rd98], %rd100;
	add.s32 	%r188, %r188, 2;
$L__BB0_11:
	setp.eq.s32 	%p10, %r7, 0;
	@%p10 bra 	$L__BB0_13;
	mad.lo.s32 	%r143, %r188, %r81, %r1;
	mul.lo.s32 	%r144, %r143, %r81;
	add.s32 	%r145, %r9, %r144;
	add.s32 	%r146, %r144, %r2;
	mul.wide.u32 	%rd101, %r145, 8;
	add.s64 	%rd102, %rd1, %rd101;
	ld.global.u64 	%rd103, [%rd102];
	mul.wide.u32 	%rd104, %r146, 8;
	add.s64 	%rd105, %rd1, %rd104;
	ld.global.u64 	%rd106, [%rd105];
	add.s64 	%rd107, %rd106, %rd103;
	st.global.u64 	[%rd105], %rd107;
$L__BB0_13:
	add.s32 	%r185, %r185, 1;
	setp.ne.s32 	%p11, %r185, %r82;
	@%p11 bra 	$L__BB0_2;
$L__BB0_14:
	bar.sync 	0;
	setp.ne.s32 	%p12, %r2, 0;
	@%p12 bra 	$L__BB0_29;
	setp.eq.s32 	%p13, %r80, 0;
	mov.u32 	%r18, %ntid.x;
	setp.lt.u32 	%p14, %r18, 2;
	or.pred  	%p15, %p14, %p13;
	@%p15 bra 	$L__BB0_29;
	and.b32  	%r19, %r80, 7;
	shl.b32 	%r148, %r81, 1;
	add.s32 	%r149, %r1, %r148;
	mul.lo.s32 	%r20, %r81, %r149;
	mad.lo.s32 	%r150, %r81, 3, %r1;
	mul.lo.s32 	%r21, %r81, %r150;
	shl.b32 	%r151, %r81, 2;
	add.s32 	%r152, %r1, %r151;
	mul.lo.s32 	%r22, %r81, %r152;
	mad.lo.s32 	%r153, %r81, 5, %r1;
	mul.lo.s32 	%r23, %r81, %r153;
	mad.lo.s32 	%r154, %r81, 7, %r1;
	mul.lo.s32 	%r24, %r81, %r154;
	mov.b32 	%r190, 1;
$L__BB0_17:
	setp.lt.u32 	%p16, %r80, 8;
	mul.lo.s32 	%r26, %r190, %r82;
	mov.b32 	%r209, 0;
	@%p16 bra 	$L__BB0_20;
	and.b32  	%r156, %r80, -8;
	neg.s32 	%r207, %r156;
	add.s32 	%r157, %r1, %r81;
	mul.lo.s32 	%r206, %r81, %r157;
	add.s32 	%r205, %r206, %r26;
	add.s32 	%r203, %r20, %r26;
	add.s32 	%r201, %r21, %r26;
	add.s32 	%r199, %r22, %r26;
	add.s32 	%r197, %r23, %r26;
	mad.lo.s32 	%r158, %r81, 6, %r1;
	mul.lo.s32 	%r196, %r81, %r158;
	add.s32 	%r195, %r196, %r26;
	add.s32 	%r193, %r24, %r26;
	mul.lo.s32 	%r191, %r1, %r81;
	add.s32 	%r192, %r191, %r26;
	mov.u32 	%r194, %r24;
	mov.u32 	%r198, %r23;
	mov.u32 	%r200, %r22;
	mov.u32 	%r202, %r21;
	mov.u32 	%r204, %r20;
$L__BB0_19:
	.pragma "nounroll";
	and.b32  	%r209, %r80, -8;
	mul.wide.u32 	%rd108, %r192, 8;
	add.s64 	%rd109, %rd1, %rd108;
	ld.global.u64 	%rd110, [%rd109];
	mul.wide.u32 	%rd111, %r191, 8;
	add.s64 	%rd112, %rd1, %rd111;
	ld.global.u64 	%rd113, [%rd112];
	add.s64 	%rd114, %rd113, %rd110;
	st.global.u64 	[%rd112], %rd114;
	mul.wide.u32 	%rd115, %r205, 8;
	add.s64 	%rd116, %rd1, %rd115;
	ld.global.u64 	%rd117, [%rd116];
	mul.wide.u32 	%rd118, %r206, 8;
	add.s64 	%rd119, %rd1, %rd118;
	ld.global.u64 	%rd120, [%rd119];
	add.s64 	%rd121, %rd120, %rd117;
	st.global.u64 	[%rd119], %rd121;
	mul.wide.u32 	%rd122, %r203, 8;
	add.s64 	%rd123, %rd1, %rd122;
	ld.global.u64 	%rd124, [%rd123];
	mul.wide.u32 	%rd125, %r204, 8;
	add.s64 	%rd126, %rd1, %rd125;
	ld.global.u64 	%rd127, [%rd126];
	add.s64 	%rd128, %rd127, %rd124;
	st.global.u64 	[%rd126], %rd128;
	mul.wide.u32 	%rd129, %r201, 8;
	add.s64 	%rd130, %rd1, %rd129;
	ld.global.u64 	%rd131, [%rd130];
	mul.wide.u32 	%rd132, %r202, 8;
	add.s64 	%rd133, %rd1, %rd132;
	ld.global.u64 	%rd134, [%rd133];
	add.s64 	%rd135, %rd134, %rd131;
	st.global.u64 	[%rd133], %rd135;
	mul.wide.u32 	%rd136, %r199, 8;
	add.s64 	%rd137, %rd1, %rd136;
	ld.global.u64 	%rd138, [%rd137];
	mul.wide.u32 	%rd139, %r200, 8;
	add.s64 	%rd140, %rd1, %rd139;
	ld.global.u64 	%rd141, [%rd140];
	add.s64 	%rd142, %rd141, %rd138;
	st.global.u64 	[%rd140], %rd142;
	mul.wide.u32 	%rd143, %r197, 8;
	add.s64 	%rd144, %rd1, %rd143;
	ld.global.u64 	%rd145, [%rd144];
	mul.wide.u32 	%rd146, %r198, 8;
	add.s64 	%rd147, %rd1, %rd146;
	ld.global.u64 	%rd148, [%rd147];
	add.s64 	%rd149, %rd148, %rd145;
	st.global.u64 	[%rd147], %rd149;
	mul.wide.u32 	%rd150, %r195, 8;
	add.s64 	%rd151, %rd1, %rd150;
	ld.global.u64 	%rd152, [%rd151];
	mul.wide.u32 	%rd153, %r196, 8;
	add.s64 	%rd154, %rd1, %rd153;
	ld.global.u64 	%rd155, [%rd154];
	add.s64 	%rd156, %rd155, %rd152;
	st.global.u64 	[%rd154], %rd156;
	mul.wide.u32 	%rd157, %r193, 8;
	add.s64 	%rd158, %rd1, %rd157;
	ld.global.u64 	%rd159, [%rd158];
	mul.wide.u32 	%rd160, %r194, 8;
	add.s64 	%rd161, %rd1, %rd160;
	ld.global.u64 	%rd162, [%rd161];
	add.s64 	%rd163, %rd162, %rd159;
	st.global.u64 	[%rd161], %rd163;
	add.s32 	%r207, %r207, 8;
	mul.lo.s32 	%r159, %r81, %r81;
	shl.b32 	%r160, %r159, 3;
	add.s32 	%r206, %r206, %r160;
	add.s32 	%r205, %r205, %r160;
	add.s32 	%r204, %r204, %r160;
	add.s32 	%r203, %r203, %r160;
	add.s32 	%r202, %r202, %r160;
	add.s32 	%r201, %r201, %r160;
	add.s32 	%r200, %r200, %r160;
	add.s32 	%r199, %r199, %r160;
	add.s32 	%r198, %r198, %r160;
	add.s32 	%r197, %r197, %r160;
	add.s32 	%r196, %r196, %r160;
	add.s32 	%r195, %r195, %r160;
	add.s32 	%r194, %r194, %r160;
	add.s32 	%r193, %r193, %r160;
	add.s32 	%r192, %r192, %r160;
	add.s32 	%r191, %r191, %r160;
	setp.ne.s32 	%p17, %r207, 0;
	@%p17 bra 	$L__BB0_19;
$L__BB0_20:
	setp.eq.s32 	%p18, %r19, 0;
	@%p18 bra 	$L__BB0_28;
	add.s32 	%r161, %r19, -1;
	setp.lt.u32 	%p19, %r161, 3;
	@%p19 bra 	$L__BB0_23;
	mad.lo.s32 	%r162, %r209, %r81, %r1;
	mul.lo.s32 	%r163, %r162, %r81;
	add.s32 	%r164, %r163, %r26;
	mul.wide.u32 	%rd164, %r164, 8;
	add.s64 	%rd165, %rd1, %rd164;
	ld.global.u64 	%rd166, [%rd165];
	mul.wide.u32 	%rd167, %r163, 8;
	add.s64 	%rd168, %rd1, %rd167;
	ld.global.u64 	%rd169, [%rd168];
	add.s64 	%rd170, %rd169, %rd166;
	st.global.u64 	[%rd168], %rd170;
	add.s32 	%r165, %r162, %r81;
	mul.lo.s32 	%r166, %r165, %r81;
	add.s32 	%r167, %r166, %r26;
	mul.wide.u32 	%rd171, %r167, 8;
	add.s64 	%rd172, %rd1, %rd171;
	ld.global.u64 	%rd173, [%rd172];
	mul.wide.u32 	%rd174, %r166, 8;
	add.s64 	%rd175, %rd1, %rd174;
	ld.global.u64 	%rd176, [%rd175];
	add.s64 	%rd177, %rd176, %rd173;
	st.global.u64 	[%rd175], %rd177;
	add.s32 	%r168, %r165, %r81;
	mul.lo.s32 	%r169, %r168, %r81;
	add.s32 	%r170, %r169, %r26;
	mul.wide.u32 	%rd178, %r170, 8;
	add.s64 	%rd179, %rd1, %rd178;
	ld.global.u64 	%rd180, [%rd179];
	mul.wide.u32 	%rd181, %r169, 8;
	add.s64 	%rd182, %rd1, %rd181;
	ld.global.u64 	%rd183, [%rd182];
	add.s64 	%rd184, %rd183, %rd180;
	st.global.u64 	[%rd182], %rd184;
	add.s32 	%r171, %r168, %r81;
	mul.lo.s32 	%r172, %r171, %r81;
	add.s32 	%r173, %r172, %r26;
	mul.wide.u32 	%rd185, %r173, 8;
	add.s64 	%rd186, %rd1, %rd185;
	ld.global.u64 	%rd187, [%rd186];
	mul.wide.u32 	%rd188, %r172, 8;
	add.s64 	%rd189, %rd1, %rd188;
	ld.global.u64 	%rd190, [%rd189];
	add.s64 	%rd191, %rd190, %rd187;
	st.global.u64 	[%rd189], %rd191;
	add.s32 	%r209, %r209, 4;
$L__BB0_23:
	and.b32  	%r174, %r80, 3;
	setp.eq.s32 	%p20, %r174, 0;
	@%p20 bra 	$L__BB0_28;
	setp.eq.s32 	%p21, %r174, 1;
	@%p21 bra 	$L__BB0_26;
	mad.lo.s32 	%r175, %r209, %r81, %r1;
	mul.lo.s32 	%r176, %r175, %r81;
	add.s32 	%r177, %r176, %r26;
	mul.wide.u32 	%rd192, %r177, 8;
	add.s64 	%rd193, %rd1, %rd192;
	ld.global.u64 	%rd194, [%rd193];
	mul.wide.u32 	%rd195, %r176, 8;
	add.s64 	%rd196, %rd1, %rd195;
	ld.global.u64 	%rd197, [%rd196];
	add.s64 	%rd198, %rd197, %rd194;
	st.global.u64 	[%rd196], %rd198;
	add.s32 	%r178, %r175, %r81;
	mul.lo.s32 	%r179, %r178, %r81;
	add.s32 	%r180, %r179, %r26;
	mul.wide.u32 	%rd199, %r180, 8;
	add.s64 	%rd200, %rd1, %rd199;
	ld.global.u64 	%rd201, [%rd200];
	mul.wide.u32 	%rd202, %r179, 8;
	add.s64 	%rd203, %rd1, %rd202;
	ld.global.u64 	%rd204, [%rd203];
	add.s64 	%rd205, %rd204, %rd201;
	st.global.u64 	[%rd203], %rd205;
	add.s32 	%r209, %r209, 2;
$L__BB0_26:
	and.b32  	%r181, %r80, 1;
	setp.eq.b32 	%p22, %r181, 1;
	not.pred 	%p23, %p22;
	@%p23 bra 	$L__BB0_28;
	mad.lo.s32 	%r182, %r209, %r81, %r1;
	mul.lo.s32 	%r183, %r182, %r81;
	add.s32 	%r184, %r183, %r26;
	mul.wide.u32 	%rd206, %r184, 8;
	add.s64 	%rd207, %rd1, %rd206;
	ld.global.u64 	%rd208, [%rd207];
	mul.wide.u32 	%rd209, %r183, 8;
	add.s64 	%rd210, %rd1, %rd209;
	ld.global.u64 	%rd211, [%rd210];
	add.s64 	%rd212, %rd211, %rd208;
	st.global.u64 	[%rd210], %rd212;
$L__BB0_28:
	add.s32 	%r190, %r190, 1;
	setp.ne.s32 	%p24, %r190, %r18;
	@%p24 bra 	$L__BB0_17;
$L__BB0_29:
	ret;

}
	// .globl	_Z7pearsonPmPfjS0_S0_jjjjjj
.visible .entry _Z7pearsonPmPfjS0_S0_jjjjjj(
	.param .u64 .ptr .align 1 _Z7pearsonPmPfjS0_S0_jjjjjj_param_0,
	.param .u64 .ptr .align 1 _Z7pearsonPmPfjS0_S0_jjjjjj_param_1,
	.param .u32 _Z7pearsonPmPfjS0_S0_jjjjjj_param_2,
	.param .u64 .ptr .align 1 _Z7pearsonPmPfjS0_S0_jjjjjj_param_3,
	.param .u64 .ptr .align 1 _Z7pearsonPmPfjS0_S0_jjjjjj_param_4,
	.param .u32 _Z7pearsonPmPfjS0_S0_jjjjjj_param_5,
	.param .u32 _Z7pearsonPmPfjS0_S0_jjjjjj_param_6,
	.param .u32 _Z7pearsonPmPfjS0_S0_jjjjjj_param_7,
	.param .u32 _Z7pearsonPmPfjS0_S0_jjjjjj_param_8,
	.param .u32 _Z7pearsonPmPfjS0_S0_jjjjjj_param_9,
	.param .u32 _Z7pearsonPmPfjS0_S0_jjjjjj_param_10
)
{
	.reg .pred 	%p<67>;
	.reg .b32 	%r<165>;
	.reg .b32 	%f<250>;
	.reg .b64 	%rd<145>;

	ld.param.u64 	%rd6, [_Z7pearsonPmPfjS0_S0_jjjjjj_param_0];
	ld.param.u64 	%rd7, [_Z7pearsonPmPfjS0_S0_jjjjjj_param_1];
	ld.param.u32 	%r66, [_Z7pearsonPmPfjS0_S0_jjjjjj_param_2];
	ld.param.u64 	%rd8, [_Z7pearsonPmPfjS0_S0_jjjjjj_param_3];
	ld.param.u64 	%rd9, [_Z7pearsonPmPfjS0_S0_jjjjjj_param_4];
	ld.param.u32 	%r67, [_Z7pearsonPmPfjS0_S0_jjjjjj_param_5];
	ld.param.u32 	%r69, [_Z7pearsonPmPfjS0_S0_jjjjjj_param_6];
	ld.param.u32 	%r70, [_Z7pearsonPmPfjS0_S0_jjjjjj_param_7];
	ld.param.u32 	%r71, [_Z7pearsonPmPfjS0_S0_jjjjjj_param_8];
	ld.param.u32 	%r72, [_Z7pearsonPmPfjS0_S0_jjjjjj_param_9];
	ld.param.u32 	%r68, [_Z7pearsonPmPfjS0_S0_jjjjjj_param_10];
	cvta.to.global.u64 	%rd1, %rd9;
	cvta.to.global.u64 	%rd2, %rd8;
	cvta.to.global.u64 	%rd3, %rd6;
	cvta.to.global.u64 	%rd4, %rd7;
	mov.u32 	%r73, %ctaid.y;
	mov.u32 	%r74, %ntid.y;
	mul.lo.s32 	%r1, %r73, %r74;
	mov.u32 	%r2, %tid.y;
	add.s32 	%r3, %r1, %r2;
	mov.u32 	%r75, %ctaid.x;
	mov.u32 	%r76, %ntid.x;
	mov.u32 	%r77, %tid.x;
	mad.lo.s32 	%r4, %r75, %r76, %r77;
	mad.lo.s32 	%r78, %r69, %r67, %r3;
	mad.lo.s32 	%r79, %r70, %r67, %r4;
	setp.ge.u32 	%p1, %r78, %r71;
	setp.ge.u32 	%p2, %r79, %r72;
	or.pred  	%p3, %p1, %p2;
	@%p3 bra 	$L__BB1_54;
	setp.eq.s32 	%p4, %r68, 0;
	mov.f32 	%f245, 0f00000000;
	mov.f32 	%f246, %f245;
	mov.f32 	%f247, %f245;
	mov.f32 	%f248, %f245;
	mov.f32 	%f249, %f245;
	@%p4 bra 	$L__BB1_13;
	mul.lo.s32 	%r5, %r68, %r3;
	mul.lo.s32 	%r6, %r68, %r4;
	setp.lt.u32 	%p5, %r68, 8;
	mov.f32 	%f249, 0f00000000;
	mov.b32 	%r150, 0;
	mov.f32 	%f248, %f249;
	mov.f32 	%f247, %f249;
	mov.f32 	%f246, %f249;
	mov.f32 	%f245, %f249;
	@%p5 bra 	$L__BB1_5;
	and.b32  	%r81, %r68, -8;
	neg.s32 	%r148, %r81;
	add.s32 	%r147, %r6, 3;
	add.s32 	%r146, %r5, 3;
	mov.f32 	%f249, 0f00000000;
$L__BB1_4:
	.pragma "nounroll";
	and.b32  	%r150, %r68, -8;
	add.s32 	%r82, %r146, -3;
	mul.wide.u32 	%rd10, %r82, 4;
	add.s64 	%rd11, %rd2, %rd10;
	ld.global.f32 	%f66, [%rd11];
	add.s32 	%r83, %r147, -3;
	mul.wide.u32 	%rd12, %r83, 4;
	add.s64 	%rd13, %rd1, %rd12;
	ld.global.f32 	%f67, [%rd13];
	add.f32 	%f68, %f245, %f66;
	add.f32 	%f69, %f246, %f67;
	fma.rn.f32 	%f70, %f66, %f66, %f247;
	fma.rn.f32 	%f71, %f67, %f67, %f248;
	fma.rn.f32 	%f72, %f66, %f67, %f249;
	add.s32 	%r84, %r146, -2;
	mul.wide.u32 	%rd14, %r84, 4;
	add.s64 	%rd15, %rd2, %rd14;
	ld.global.f32 	%f73, [%rd15];
	add.s32 	%r85, %r147, -2;
	mul.wide.u32 	%rd16, %r85, 4;
	add.s64 	%rd17, %rd1, %rd16;
	ld.global.f32 	%f74, [%rd17];
	add.f32 	%f75, %f68, %f73;
	add.f32 	%f76, %f69, %f74;
	fma.rn.f32 	%f77, %f73, %f73, %f70;
	fma.rn.f32 	%f78, %f74, %f74, %f71;
	fma.rn.f32 	%f79, %f73, %f74, %f72;
	add.s32 	%r86, %r146, -1;
	mul.wide.u32 	%rd18, %r86, 4;
	add.s64 	%rd19, %rd2, %rd18;
	ld.global.f32 	%f80, [%rd19];
	add.s32 	%r87, %r147, -1;
	mul.wide.u32 	%rd20, %r87, 4;
	add.s64 	%rd21, %rd1, %rd20;
	ld.global.f32 	%f81, [%rd21];
	add.f32 	%f82, %f75, %f80;
	add.f32 	%f83, %f76, %f81;
	fma.rn.f32 	%f84, %f80, %f80, %f77;
	fma.rn.f32 	%f85, %f81, %f81, %f78;
	fma.rn.f32 	%f86, %f80, %f81, %f79;
	add.s32 	%r88, %r146, 4;
	mul.wide.u32 	%rd22, %r146, 4;
	add.s64 	%rd23, %rd2, %rd22;
	ld.global.f32 	%f87, [%rd23];
	add.s32 	%r89, %r147, 4;
	mul.wide.u32 	%rd24, %r147, 4;
	add.s64 	%rd25, %rd1, %rd24;
	ld.global.f32 	%f88, [%rd25];
	add.f32 	%f89, %f82, %f87;
	add.f32 	%f90, %f83, %f88;
	fma.rn.f32 	%f91, %f87, %f87, %f84;
	fma.rn.f32 	%f92, %f88, %f88, %f85;
	fma.rn.f32 	%f93, %f87, %f88, %f86;
	add.s32 	%r90, %r146, 1;
	mul.wide.u32 	%rd26, %r90, 4;
	add.s64 	%rd27, %rd2, %rd26;
	ld.global.f32 	%f94, [%rd27];
	add.s32 	%r91, %r147, 1;
	mul.wide.u32 	%rd28, %r91, 4;
	add.s64 	%rd29, %rd1, %rd28;
	ld.global.f32 	%f95, [%rd29];
	add.f32 	%f96, %f89, %f94;
	add.f32 	%f97, %f90, %f95;
	fma.rn.f32 	%f98, %f94, %f94, %f91;
	fma.rn.f32 	%f99, %f95, %f95, %f92;
	fma.rn.f32 	%f100, %f94, %f95, %f93;
	add.s32 	%r92, %r146, 2;
	mul.wide.u32 	%rd30, %r92, 4;
	add.s64 	%rd31, %rd2, %rd30;
	ld.global.f32 	%f101, [%rd31];
	add.s32 	%r93, %r147, 2;
	mul.wide.u32 	%rd32, %r93, 4;
	add.s64 	%rd33, %rd1, %rd32;
	ld.global.f32 	%f102, [%rd33];
	add.f32 	%f103, %f96, %f101;
	add.f32 	%f104, %f97, %f102;
	fma.rn.f32 	%f105, %f101, %f101, %f98;
	fma.rn.f32 	%f106, %f102, %f102, %f99;
	fma.rn.f32 	%f107, %f101, %f102, %f100;
	add.s32 	%r94, %r146, 3;
	mul.wide.u32 	%rd34, %r94, 4;
	add.s64 	%rd35, %rd2, %rd34;
	ld.global.f32 	%f108, [%rd35];
	add.s32 	%r95, %r147, 3;
	mul.wide.u32 	%rd36, %r95, 4;
	add.s64 	%rd37, %rd1, %rd36;
	ld.global.f32 	%f109, [%rd37];
	add.f32 	%f110, %f103, %f108;
	add.f32 	%f111, %f104, %f109;
	fma.rn.f32 	%f112, %f108, %f108, %f105;
	fma.rn.f32 	%f113, %f109, %f109, %f106;
	fma.rn.f32 	%f114, %f108, %f109, %f107;
	mul.wide.u32 	%rd38, %r88, 4;
	add.s64 	%rd39, %rd2, %rd38;
	ld.global.f32 	%f115, [%rd39];
	mul.wide.u32 	%rd40, %r89, 4;
	add.s64 	%rd41, %rd1, %rd40;
	ld.global.f32 	%f116, [%rd41];
	add.f32 	%f245, %f110, %f115;
	add.f32 	%f246, %f111, %f116;
	fma.rn.f32 	%f247, %f115, %f115, %f112;
	fma.rn.f32 	%f248, %f116, %f116, %f113;
	fma.rn.f32 	%f249, %f115, %f116, %f114;
	add.s32 	%r148, %r148, 8;
	add.s32 	%r147, %r147, 8;
	add.s32 	%r146, %r146, 8;
	setp.ne.s32 	%p6, %r148, 0;
	@%p6 bra 	$L__BB1_4;
$L__BB1_5:
	and.b32  	%r18, %r68, 7;
	setp.eq.s32 	%p7, %r18, 0;
	@%p7 bra 	$L__BB1_13;
	and.b32  	%r19, %r68, 3;
	setp.lt.u32 	%p8, %r18, 4;
	@%p8 bra 	$L__BB1_8;
	add.s32 	%r96, %r150, %r5;
	mul.wide.u32 	%rd42, %r96, 4;
	add.s64 	%rd43, %rd2, %rd42;
	ld.global.f32 	%f118, [%rd43];
	add.s32 	%r97, %r150, %r6;
	mul.wide.u32 	%rd44, %r97, 4;
	add.s64 	%rd45, %rd1, %rd44;
	ld.global.f32 	%f119, [%rd45];
	add.f32 	%f120, %f245, %f118;
	add.f32 	%f121, %f246, %f119;
	fma.rn.f32 	%f122, %f118, %f118, %f247;
	fma.rn.f32 	%f123, %f119, %f119, %f248;
	fma.rn.f32 	%f124, %f118, %f119, %f249;
	add.s32 	%r98, %r96, 1;
	mul.wide.u32 	%rd46, %r98, 4;
	add.s64 	%rd47, %rd2, %rd46;
	ld.global.f32 	%f125, [%rd47];
	add.s32 	%r99, %r97, 1;
	mul.wide.u32 	%rd48, %r99, 4;
	add.s64 	%rd49, %rd1, %rd48;
	ld.global.f32 	%f126, [%rd49];
	add.f32 	%f127, %f120, %f125;
	add.f32 	%f128, %f121, %f126;
	fma.rn.f32 	%f129, %f125, %f125, %f122;
	fma.rn.f32 	%f130, %f126, %f126, %f123;
	fma.rn.f32 	%f131, %f125, %f126, %f124;
	add.s32 	%r100, %r96, 2;
	mul.wide.u32 	%rd50, %r100, 4;
	add.s64 	%rd51, %rd2, %rd50;
	ld.global.f32 	%f132, [%rd51];
	add.s32 	%r101, %r97, 2;
	mul.wide.u32 	%rd52, %r101, 4;
	add.s64 	%rd53, %rd1, %rd52;
	ld.global.f32 	%f133, [%rd53];
	add.f32 	%f134, %f127, %f132;
	add.f32 	%f135, %f128, %f133;
	fma.rn.f32 	%f136, %f132, %f132, %f129;
	fma.rn.f32 	%f137, %f133, %f133, %f130;
	fma.rn.f32 	%f138, %f132, %f133, %f131;
	add.s32 	%r102, %r96, 3;
	mul.wide.u32 	%rd54, %r102, 4;
	add.s64 	%rd55, %rd2, %rd54;
	ld.global.f32 	%f139, [%rd55];
	add.s32 	%r103, %r97, 3;
	mul.wide.u32 	%rd56, %r103, 4;
	add.s64 	%rd57, %rd1, %rd56;
	ld.global.f32 	%f140, [%rd57];
	add.f32 	%f245, %f134, %f139;
	add.f32 	%f246, %f135, %f140;
	fma.rn.f32 	%f247, %f139, %f139, %f136;
	fma.rn.f32 	%f248, %f140, %f140, %f137;
	fma.rn.f32 	%f249, %f139, %f140, %f138;
	add.s32 	%r150, %r150, 4;
$L__BB1_8:
	setp.eq.s32 	%p9, %r19, 0;
	@%p9 bra 	$L__BB1_13;
	setp.eq.s32 	%p10, %r19, 1;
	@%p10 bra 	$L__BB1_11;
	add.s32 	%r104, %r150, %r5;
	mul.wide.u32 	%rd58, %r104, 4;
	add.s64 	%rd59, %rd2, %rd58;
	ld.global.f32 	%f142, [%rd59];
	add.s32 	%r105, %r150, %r6;
	mul.wide.u32 	%rd60, %r105, 4;
	add.s64 	%rd61, %rd1, %rd60;
	ld.global.f32 	%f143, [%rd61];
	add.f32 	%f144, %f245, %f142;
	add.f32 	%f145, %f246, %f143;
	fma.rn.f32 	%f146, %f142, %f142, %f247;
	fma.rn.f32 	%f147, %f143, %f143, %f248;
	fma.rn.f32 	%f148, %f142, %f143, %f249;
	add.s32 	%r106, %r104, 1;
	mul.wide.u32 	%rd62, %r106, 4;
	add.s64 	%rd63, %rd2, %rd62;
	ld.global.f32 	%f149, [%rd63];
	add.s32 	%r107, %r105, 1;
	mul.wide.u32 	%rd64, %r107, 4;
	add.s64 	%rd65, %rd1, %rd64;
	ld.global.f32 	%f150, [%rd65];
	add.f32 	%f245, %f144, %f149;
	add.f32 	%f246, %f145, %f150;
	fma.rn.f32 	%f247, %f149, %f149, %f146;
	fma.rn.f32 	%f248, %f150, %f150, %f147;
	fma.rn.f32 	%f249, %f149, %f150, %f148;
	add.s32 	%r150, %r150, 2;
$L__BB1_11:
	and.b32  	%r108, %r68, 1;
	setp.eq.b32 	%p11, %r108, 1;
	not.pred 	%p12, %p11;
	@%p12 bra 	$L__BB1_13;
	add.s32 	%r109, %r150, %r5;
	mul.wide.u32 	%rd66, %r109, 4;
	add.s64 	%rd67, %rd2, %rd66;
	ld.global.f32 	%f151, [%rd67];
	add.s32 	%r110, %r150, %r6;
	mul.wide.u32 	%rd68, %r110, 4;
	add.s64 	%rd69, %rd1, %rd68;
	ld.global.f32 	%f152, [%rd69];
	add.f32 	%f245, %f245, %f151;
	add.f32 	%f246, %f246, %f152;
	fma.rn.f32 	%f247, %f151, %f151, %f247;
	fma.rn.f32 	%f248, %f152, %f152, %f248;
	fma.rn.f32 	%f249, %f151, %f152, %f249;
$L__BB1_13:
	cvt.rn.f32.u32 	%f153, %r68;
	mul.f32 	%f154, %f249, %f153;
	mul.f32 	%f155, %f245, %f246;
	sub.f32 	%f156, %f154, %f155;
	mul.f32 	%f157, %f247, %f153;
	mul.f32 	%f158, %f245, %f245;
	sub.f32 	%f159, %f157, %f158;
	mul.f32 	%f160, %f248, %f153;
	mul.f32 	%f161, %f246, %f246;
	sub.f32 	%f162, %f160, %f161;
	mul.f32 	%f163, %f159, %f162;
	sqrt.rn.f32 	%f164, %f163;
	div.rn.f32 	%f61, %f156, %f164;
	setp.eq.s32 	%p13, %r66, 0;
	@%p13 bra 	$L__BB1_54;
	and.b32  	%r24, %r66, 7;
	setp.lt.u32 	%p14, %r66, 8;
	mov.b32 	%r163, 0;
	@%p14 bra 	$L__BB1_33;
	and.b32  	%r163, %r66, -8;
	neg.s32 	%r161, %r163;
	mad.lo.s32 	%r113, %r67, 7, %r3;
	mad.lo.s32 	%r160, %r67, %r113, %r4;
	mul.lo.s32 	%r114, %r67, %r67;
	shl.b32 	%r28, %r114, 3;
	mad.lo.s32 	%r115, %r67, 6, %r3;
	mad.lo.s32 	%r159, %r67, %r115, %r4;
	mad.lo.s32 	%r116, %r67, 5, %r3;
	mad.lo.s32 	%r158, %r67, %r116, %r4;
	shl.b32 	%r117, %r67, 2;
	add.s32 	%r118, %r3, %r117;
	mad.lo.s32 	%r157, %r67, %r118, %r4;
	mad.lo.s32 	%r119, %r67, 3, %r3;
	mad.lo.s32 	%r156, %r67, %r119, %r4;
	shl.b32 	%r120, %r67, 1;
	add.s32 	%r121, %r3, %r120;
	mad.lo.s32 	%r155, %r67, %r121, %r4;
	add.s32 	%r122, %r2, %r67;
	add.s32 	%r123, %r122, %r1;
	mad.lo.s32 	%r154, %r67, %r123, %r4;
	mad.lo.s32 	%r152, %r67, %r3, %r4;
	mov.b32 	%r153, 0;
$L__BB1_16:
	.pragma "nounroll";
	mul.wide.u32 	%rd70, %r153, 4;
	add.s64 	%rd5, %rd4, %rd70;
	ld.global.f32 	%f165, [%rd5];
	ld.global.f32 	%f166, [%rd5+4];
	setp.ltu.f32 	%p15, %f61, %f165;
	setp.geu.f32 	%p16, %f61, %f166;
	or.pred  	%p17, %p15, %p16;
	@%p17 bra 	$L__BB1_18;
	mul.wide.u32 	%rd71, %r152, 8;
	add.s64 	%rd72, %rd3, %rd71;
	ld.global.u64 	%rd73, [%rd72];
	add.s64 	%rd74, %rd73, 1;
	st.global.u64 	[%rd72], %rd74;
$L__BB1_18:
	ld.global.f32 	%f168, [%rd5+8];
	ld.global.f32 	%f169, [%rd5+12];
	setp.ltu.f32 	%p18, %f61, %f168;
	setp.geu.f32 	%p19, %f61, %f169;
	or.pred  	%p20, %p18, %p19;
	@%p20 bra 	$L__BB1_20;
	mul.wide.u32 	%rd75, %r154, 8;
	add.s64 	%rd76, %rd3, %rd75;
	ld.global.u64 	%rd77, [%rd76];
	add.s64 	%rd78, %rd77, 1;
	st.global.u64 	[%rd76], %rd78;
$L__BB1_20:
	ld.global.f32 	%f171, [%rd5+16];
	ld.global.f32 	%f172, [%rd5+20];
	setp.ltu.f32 	%p21, %f61, %f171;
	setp.geu.f32 	%p22, %f61, %f172;
	or.pred  	%p23, %p21, %p22;
	@%p23 bra 	$L__BB1_22;
	mul.wide.u32 	%rd79, %r155, 8;
	add.s64 	%rd80, %rd3, %rd79;
	ld.global.u64 	%rd81, [%rd80];
	add.s64 	%rd82, %rd81, 1;
	st.global.u64 	[%rd80], %rd82;
$L__BB1_22:
	ld.global.f32 	%f174, [%rd5+24];
	ld.global.f32 	%f175, [%rd5+28];
	setp.ltu.f32 	%p24, %f61, %f174;
	setp.geu.f32 	%p25, %f61, %f175;
	or.pred  	%p26, %p24, %p25;
	@%p26 bra 	$L__BB1_24;
	mul.wide.u32 	%rd83, %r156, 8;
	add.s64 	%rd84, %rd3, %rd83;
	ld.global.u64 	%rd85, [%rd84];
	add.s64 	%rd86, %rd85, 1;
	st.global.u64 	[%rd84], %rd86;
$L__BB1_24:
	ld.global.f32 	%f177, [%rd5+32];
	ld.global.f32 	%f178, [%rd5+36];
	setp.ltu.f32 	%p27, %f61, %f177;
	setp.geu.f32 	%p28, %f61, %f178;
	or.pred  	%p29, %p27, %p28;
	@%p29 bra 	$L__BB1_26;
	mul.wide.u32 	%rd87, %r157, 8;
	add.s64 	%rd88, %rd3, %rd87;
	ld.global.u64 	%rd89, [%rd88];
	add.s64 	%rd90, %rd89, 1;
	st.global.u64 	[%rd88], %rd90;
$L__BB1_26:
	ld.global.f32 	%f180, [%rd5+40];
	ld.global.f32 	%f181, [%rd5+44];
	setp.ltu.f32 	%p30, %f61, %f180;
	setp.geu.f32 	%p31, %f61, %f181;
	or.pred  	%p32, %p30, %p31;
	@%p32 bra 	$L__BB1_28;
	mul.wide.u32 	%rd91, %r158, 8;
	add.s64 	%rd92, %rd3, %rd91;
	ld.global.u64 	%rd93, [%rd92];
	add.s64 	%rd94, %rd93, 1;
	st.global.u64 	[%rd92], %rd94;
$L__BB1_28:
	ld.global.f32 	%f183, [%rd5+48];
	ld.global.f32 	%f184, [%rd5+52];
	setp.ltu.f32 	%p33, %f61, %f183;
	setp.geu.f32 	%p34, %f61, %f184;
	or.pred  	%p35, %p33, %p34;
	@%p35 bra 	$L__BB1_30;
	mul.wide.u32 	%rd95, %r159, 8;
	add.s64 	%rd96, %rd3, %rd95;
	ld.global.u64 	%rd97, [%rd96];
	add.s64 	%rd98, %rd97, 1;
	st.global.u64 	[%rd96], %rd98;
$L__BB1_30:
	ld.global.f32 	%f186, [%rd5+56];
	ld.global.f32 	%f187, [%rd5+60];
	setp.ltu.f32 	%p36, %f61, %f186;
	setp.geu.f32 	%p37, %f61, %f187;
	or.pred  	%p38, %p36, %p37;
	@%p38 bra 	$L__BB1_32;
	mul.wide.u32 	%rd99, %r160, 8;
	add.s64 	%rd100, %rd3, %rd99;
	ld.global.u64 	%rd101, [%rd100];
	add.s64 	%rd102, %rd101, 1;
	st.global.u64 	[%rd100], %rd102;
$L__BB1_32:
	add.s32 	%r161, %r161, 8;
	add.s32 	%r160, %r160, %r28;
	add.s32 	%r159, %r159, %r28;
	add.s32 	%r158, %r158, %r28;
	add.s32 	%r157, %r157, %r28;
	add.s32 	%r156, %r156, %r28;
	add.s32 	%r155, %r155, %r28;
	add.s32 	%r154, %r154, %r28;
	add.s32 	%r153, %r153, 16;
	add.s32 	%r152, %r152, %r28;
	setp.ne.s32 	%p39, %r161, 0;
	@%p39 bra 	$L__BB1_16;
$L__BB1_33:
	setp.eq.s32 	%p40, %r24, 0;
	@%p40 bra 	$L__BB1_54;
	and.b32  	%r57, %r66, 3;
	setp.lt.u32 	%p41, %r24, 4;
	@%p41 bra 	$L__BB1_44;
	shl.b32 	%r124, %r163, 1;
	mul.wide.u32 	%rd103, %r124, 4;
	add.s64 	%rd104, %rd4, %rd103;
	ld.global.f32 	%f189, [%rd104];
	ld.global.f32 	%f190, [%rd104+4];
	setp.ltu.f32 	%p42, %f61, %f189;
	setp.geu.f32 	%p43, %f61, %f190;
	or.pred  	%p44, %p42, %p43;
	@%p44 bra 	$L__BB1_37;
	mad.lo.s32 	%r125, %r163, %r67, %r3;
	mad.lo.s32 	%r126, %r125, %r67, %r4;
	mul.wide.u32 	%rd105, %r126, 8;
	add.s64 	%rd106, %rd3, %rd105;
	ld.global.u64 	%rd107, [%rd106];
	add.s64 	%rd108, %rd107, 1;
	st.global.u64 	[%rd106], %rd108;
$L__BB1_37:
	add.s32 	%r58, %r163, 1;
	shl.b32 	%r127, %r58, 1;
	mul.wide.u32 	%rd109, %r127, 4;
	add.s64 	%rd110, %rd4, %rd109;
	ld.global.f32 	%f192, [%rd110];
	ld.global.f32 	%f193, [%rd110+4];
	setp.ltu.f32 	%p45, %f61, %f192;
	setp.geu.f32 	%p46, %f61, %f193;
	or.pred  	%p47, %p45, %p46;
	@%p47 bra 	$L__BB1_39;
	mad.lo.s32 	%r128, %r58, %r67, %r3;
	mad.lo.s32 	%r129, %r128, %r67, %r4;
	mul.wide.u32 	%rd111, %r129, 8;
	add.s64 	%rd112, %rd3, %rd111;
	ld.global.u64 	%rd113, [%rd112];
	add.s64 	%rd114, %rd113, 1;
	st.global.u64 	[%rd112], %rd114;
$L__BB1_39:
	add.s32 	%r59, %r163, 2;
	shl.b32 	%r130, %r59, 1;
	mul.wide.u32 	%rd115, %r130, 4;
	add.s64 	%rd116, %rd4, %rd115;
	ld.global.f32 	%f195, [%rd116];
	ld.global.f32 	%f196, [%rd116+4];
	setp.ltu.f32 	%p48, %f61, %f195;
	setp.geu.f32 	%p49, %f61, %f196;
	or.pred  	%p50, %p48, %p49;
	@%p50 bra 	$L__BB1_41;
	mad.lo.s32 	%r131, %r59, %r67, %r3;
	mad.lo.s32 	%r132, %r131, %r67, %r4;
	mul.wide.u32 	%rd117, %r132, 8;
	add.s64 	%rd118, %rd3, %rd117;
	ld.global.u64 	%rd119, [%rd118];
	add.s64 	%rd120, %rd119, 1;
	st.global.u64 	[%rd118], %rd120;
$L__BB1_41:
	add.s32 	%r60, %r163, 3;
	shl.b32 	%r133, %r60, 1;
	mul.wide.u32 	%rd121, %r133, 4;
	add.s64 	%rd122, %rd4, %rd121;
	ld.global.f32 	%f198, [%rd122];
	ld.global.f32 	%f199, [%rd122+4];
	setp.ltu.f32 	%p51, %f61, %f198;
	setp.geu.f32 	%p52, %f61, %f199;
	or.pred  	%p53, %p51, %p52;
	@%p53 bra 	$L__BB1_43;
	mad.lo.s32 	%r134, %r60, %r67, %r3;
	mad.lo.s32 	%r135, %r134, %r67, %r4;
	mul.wide.u32 	%rd123, %r135, 8;
	add.s64 	%rd124, %rd3, %rd123;
	ld.global.u64 	%rd125, [%rd124];
	add.s64 	%rd126, %rd125, 1;
	st.global.u64 	[%rd124], %rd126;
$L__BB1_43:
	add.s32 	%r163, %r163, 4;
$L__BB1_44:
	setp.eq.s32 	%p54, %r57, 0;
	@%p54 bra 	$L__BB1_54;
	setp.eq.s32 	%p55, %r57, 1;
	@%p55 bra 	$L__BB1_51;
	shl.b32 	%r136, %r163, 1;
	mul.wide.u32 	%rd127, %r136, 4;
	add.s64 	%rd128, %rd4, %rd127;
	ld.global.f32 	%f201, [%rd128];
	ld.global.f32 	%f202, [%rd128+4];
	setp.ltu.f32 	%p56, %f61, %f201;
	setp.geu.f32 	%p57, %f61, %f202;
	or.pred  	%p58, %p56, %p57;
	@%p58 bra 	$L__BB1_48;
	mad.lo.s32 	%r137, %r163, %r67, %r3;
	mad.lo.s32 	%r138, %r137, %r67, %r4;
	mul.wide.u32 	%rd129, %r138, 8;
	add.s64 	%rd130, %rd3, %rd129;
	ld.global.u64 	%rd131, [%rd130];
	add.s64 	%rd132, %rd131, 1;
	st.global.u64 	[%rd130], %rd132;
$L__BB1_48:
	add.s32 	%r63, %r163, 1;
	shl.b32 	%r139, %r63, 1;
	mul.wide.u32 	%rd133, %r139, 4;
	add.s64 	%rd134, %rd4, %rd133;
	ld.global.f32 	%f204, [%rd134];
	ld.global.f32 	%f205, [%rd134+4];
	setp.ltu.f32 	%p59, %f61, %f204;
	setp.geu.f32 	%p60, %f61, %f205;
	or.pred  	%p61, %p59, %p60;
	@%p61 bra 	$L__BB1_50;
	mad.lo.s32 	%r140, %r63, %r67, %r3;
	mad.lo.s32 	%r141, %r140, %r67, %r4;
	mul.wide.u32 	%rd135, %r141, 8;
	add.s64 	%rd136, %rd3, %rd135;
	ld.global.u64 	%rd137, [%rd136];
	add.s64 	%rd138, %rd137, 1;
	st.global.u64 	[%rd136], %rd138;
$L__BB1_50:
	add.s32 	%r163, %r163, 2;
$L__BB1_51:
	and.b32  	%r142, %r66, 1;
	setp.eq.b32 	%p62, %r142, 1;
	not.pred 	%p63, %p62;
	@%p63 bra 	$L__BB1_54;
	shl.b32 	%r143, %r163, 1;
	mul.wide.u32 	%rd139, %r143, 4;
	add.s64 	%rd140, %rd4, %rd139;
	ld.global.f32 	%f207, [%rd140];
	ld.global.f32 	%f208, [%rd140+4];
	setp.ltu.f32 	%p64, %f61, %f207;
	setp.geu.f32 	%p65, %f61, %f208;
	or.pred  	%p66, %p64, %p65;
	@%p66 bra 	$L__BB1_54;
	mad.lo.s32 	%r144, %r163, %r67, %r3;
	mad.lo.s32 	%r145, %r144, %r67, %r4;
	mul.wide.u32 	%rd141, %r145, 8;
	add.s64 	%rd142, %rd3, %rd141;
	ld.global.u64 	%rd143, [%rd142];
	add.s64 	%rd144, %rd143, 1;
	st.global.u64 	[%rd142], %rd144;
$L__BB1_54:
	ret;

}


// ===== COMPILED SASS (sm_100) =====

	.target	sm_100

	.elftype	@"ET_EXEC"


//--------------------- .note.nv.tkinfo           --------------------------
	.section	.note.nv.tkinfo,"",@"SHT_NOTE"
	.sectionflags	@"SHF_NOTE_NV_TKINFO"
	.tkinfo
        /*0018*/ 	.word	0x00000002
        /*0030*/ 	.string	""
        /*0030*/ 	.string	"ptxas"
        /*0030*/ 	.string	"Cuda compilation tools, release 13.0, V13.0.88"
        /*0030*/ 	.string	"Build cuda_13.0.r13.0/compiler.36424714_0"
        /*0030*/ 	.string	"-arch sm_100 -m 64 "



//--------------------- .note.nv.cuinfo           --------------------------
	.section	.note.nv.cuinfo,"",@"SHT_NOTE"
	.sectionflags	@"SHF_NOTE_NV_CUINFO"
        /*0018*/ 	.short	0x0002
        /*001a*/ 	.short	0x0064
        /*001c*/ 	.short	0x0082
	.zero		2


//--------------------- .nv.info                  --------------------------
	.section	.nv.info,"",@"SHT_CUDA_INFO"
	.align	4


	//----- nvinfo : EIATTR_REGCOUNT
	.align		4
        /*0000*/ 	.byte	0x04, 0x2f
        /*0002*/ 	.short	(.L_1 - .L_0)
	.align		4
.L_0:
        /*0004*/ 	.word	index@(_Z9reductionPmjjj)
        /*0008*/ 	.word	0x00000028


	//----- nvinfo : EIATTR_FRAME_SIZE
	.align		4
.L_1:
        /*000c*/ 	.byte	0x04, 0x11
        /*000e*/ 	.short	(.L_3 - .L_2)
	.align		4
.L_2:
        /*0010*/ 	.word	index@(_Z9reductionPmjjj)
        /*0014*/ 	.word	0x00000000


	//----- nvinfo : EIATTR_REGCOUNT
	.align		4
.L_3:
        /*0018*/ 	.byte	0x04, 0x2f
        /*001a*/ 	.short	(.L_5 - .L_4)
	.align		4
.L_4:
        /*001c*/ 	.word	index@(_Z7pearsonPmPfjS0_S0_jjjjjj)
        /*0020*/ 	.word	0x00000020


	//----- nvinfo : EIATTR_FRAME_SIZE
	.align		4
.L_5:
        /*0024*/ 	.byte	0x04, 0x11
        /*0026*/ 	.short	(.L_7 - .L_6)
	.align		4
.L_6:
        /*0028*/ 	.word	index@($__internal_1_$__cuda_sm3x_div_rn_noftz_f32_slowpath)
        /*002c*/ 	.word	0x00000000


	//----- nvinfo : EIATTR_FRAME_SIZE
	.align		4
.L_7:
        /*0030*/ 	.byte	0x04, 0x11
        /*0032*/ 	.short	(.L_9 - .L_8)
	.align		4
.L_8:
        /*0034*/ 	.word	index@($__internal_0_$__cuda_sm20_sqrt_rn_f32_slowpath)
        /*0038*/ 	.word	0x00000000


	//----- nvinfo : EIATTR_FRAME_SIZE
	.align		4
.L_9:
        /*003c*/ 	.byte	0x04, 0x11
        /*003e*/ 	.short	(.L_11 - .L_10)
	.align		4
.L_10:
        /*0040*/ 	.word	index@(_Z7pearsonPmPfjS0_S0_jjjjjj)
        /*0044*/ 	.word	0x00000000


	//----- nvinfo : EIATTR_MIN_STACK_SIZE
	.align		4
.L_11:
        /*0048*/ 	.byte	0x04, 0x12
        /*004a*/ 	.short	(.L_13 - .L_12)
	.align		4
.L_12:
        /*004c*/ 	.word	index@(_Z7pearsonPmPfjS0_S0_jjjjjj)
        /*0050*/ 	.word	0x00000000


	//----- nvinfo : EIATTR_MIN_STACK_SIZE
	.align		4
.L_13:
        /*0054*/ 	.byte	0x04, 0x12
        /*0056*/ 	.short	(.L_15 - .L_14)
	.align		4
.L_14:
        /*0058*/ 	.word	index@(_Z9reductionPmjjj)
        /*005c*/ 	.word	0x00000000
.L_15:


//--------------------- .nv.compat                --------------------------
	.section	.nv.compat,"",@"SHT_CUDA_COMPAT_INFO"
	.align	4
        /*0000*/ 	.byte	0x02, 0x09, 0x00, 0x00, 0x02, 0x02, 0x01, 0x00, 0x02, 0x05, 0x05, 0x00, 0x03, 0x07, 0x01, 0x01
        /*0010*/ 	.byte	0x02, 0x03, 0x00, 0x00, 0x02, 0x06, 0x01, 0x00, 0x04, 0x0b, 0x08, 0x00, 0x01, 0x00, 0x00, 0x00
        /*0020*/ 	.byte	0x00, 0x00, 0x00, 0x00


//--------------------- .nv.info._Z7pearsonPmPfjS0_S0_jjjjjj --------------------------
	.section	.nv.info._Z7pearsonPmPfjS0_S0_jjjjjj,"",@"SHT_CUDA_INFO"
	.sectionflags	@""
	.align	4


	//----- nvinfo : EIATTR_CUDA_API_VERSION
	.align		4
        /*0000*/ 	.byte	0x04, 0x37
        /*0002*/ 	.short	(.L_17 - .L_16)
.L_16:
        /*0004*/ 	.word	0x00000082


	//----- nvinfo : EIATTR_KPARAM_INFO
	.align		4
.L_17:
        /*0008*/ 	.byte	0x04, 0x17
        /*000a*/ 	.short	(.L_19 - .L_18)
.L_18:
        /*000c*/ 	.word	0x00000000
        /*0010*/ 	.short	0x000a
        /*0012*/ 	.short	0x003c
        /*0014*/ 	.byte	0x00, 0xf0, 0x11, 0x00


	//----- nvinfo : EIATTR_KPARAM_INFO
	.align		4
.L_19:
        /*0018*/ 	.byte	0x04, 0x17
        /*001a*/ 	.short	(.L_21 - .L_20)
.L_20:
        /*001c*/ 	.word	0x00000000
        /*0020*/ 	.short	0x0009
        /*0022*/ 	.short	0x0038
        /*0024*/ 	.byte	0x00, 0xf0, 0x11, 0x00


	//----- nvinfo : EIATTR_KPARAM_INFO
	.align		4
.L_21:
        /*0028*/ 	.byte	0x04, 0x17
        /*002a*/ 	.short	(.L_23 - .L_22)
.L_22:
        /*002c*/ 	.word	0x00000000
        /*0030*/ 	.short	0x0008
        /*0032*/ 	.short	0x0034
        /*0034*/ 	.byte	0x00, 0xf0, 0x11, 0x00


	//----- nvinfo : EIATTR_KPARAM_INFO
	.align		4
.L_23:
        /*0038*/ 	.byte	0x04, 0x17
        /*003a*/ 	.short	(.L_25 - .L_24)
.L_24:
        /*003c*/ 	.word	0x00000000
        /*0040*/ 	.short	0x0007
        /*0042*/ 	.short	0x0030
        /*0044*/ 	.byte	0x00, 0xf0, 0x11, 0x00


	//----- nvinfo : EIATTR_KPARAM_INFO
	.align		4
.L_25:
        /*0048*/ 	.byte	0x04, 0x17
        /*004a*/ 	.short	(.L_27 - .L_26)
.L_26:
        /*004c*/ 	.word	0x00000000
        /*0050*/ 	.short	0x0006
        /*0052*/ 	.short	0x002c
        /*0054*/ 	.byte	0x00, 0xf0, 0x11, 0x00


	//----- nvinfo : EIATTR_KPARAM_INFO
	.align		4
.L_27:
        /*0058*/ 	.byte	0x04, 0x17
        /*005a*/ 	.short	(.L_29 - .L_28)
.L_28:
        /*005c*/ 	.word	0x00000000
        /*0060*/ 	.short	0x0005
        /*0062*/ 	.short	0x0028
        /*0064*/ 	.byte	0x00, 0xf0, 0x11, 0x00


	//----- nvinfo : EIATTR_KPARAM_INFO
	.align		4
.L_29:
        /*0068*/ 	.byte	0x04, 0x17
        /*006a*/ 	.short	(.L_31 - .L_30)
.L_30:
        /*006c*/ 	.word	0x00000000
        /*0070*/ 	.short	0x0004
        /*0072*/ 	.short	0x0020
        /*0074*/ 	.byte	0x00, 0xf5, 0x21, 0x00


	//----- nvinfo : EIATTR_KPARAM_INFO
	.align		4
.L_31:
        /*0078*/ 	.byte	0x04, 0x17
        /*007a*/ 	.short	(.L_33 - .L_32)
.L_32:
        /*007c*/ 	.word	0x00000000
        /*0080*/ 	.short	0x0003
        /*0082*/ 	.short	0x0018
        /*0084*/ 	.byte	0x00, 0xf5, 0x21, 0x00


	//----- nvinfo : EIATTR_KPARAM_INFO
	.align		4
.L_33:
        /*0088*/ 	.byte	0x04, 0x17
        /*008a*/ 	.short	(.L_35 - .L_34)
.L_34:
        /*008c*/ 	.word	0x00000000
        /*0090*/ 	.short	0x0002
        /*0092*/ 	.short	0x0010
        /*0094*/ 	.byte	0x00, 0xf0, 0x11, 0x00


	//----- nvinfo : EIATTR_KPARAM_INFO
	.align		4
.L_35:
        /*0098*/ 	.byte	0x04, 0x17
        /*009a*/ 	.short	(.L_37 - .L_36)
.L_36:
        /*009c*/ 	.word	0x00000000
        /*00a0*/ 	.short	0x0001
        /*00a2*/ 	.short	0x0008
        /*00a4*/ 	.byte	0x00, 0xf5, 0x21, 0x00


	//----- nvinfo : EIATTR_KPARAM_INFO
	.align		4
.L_37:
        /*00a8*/ 	.byte	0x04, 0x17
        /*00aa*/ 	.short	(.L_39 - .L_38)
.L_38:
        /*00ac*/ 	.word	0x00000000
        /*00b0*/ 	.short	0x0000
        /*00b2*/ 	.short	0x0000
        /*00b4*/ 	.byte	0x00, 0xf5, 0x21, 0x00


	//----- nvinfo : EIATTR_SPARSE_MMA_MASK
	.align		4
.L_39:
        /*00b8*/ 	.byte	0x03, 0x50
        /*00ba*/ 	.short	0x0000


	//----- nvinfo : EIATTR_MAXREG_COUNT
	.align		4
        /*00bc*/ 	.byte	0x03, 0x1b
        /*00be*/ 	.short	0x00ff


	//----- nvinfo : EIATTR_MERCURY_ISA_VERSION
	.align		4
        /*00c0*/ 	.byte	0x03, 0x5f
        /*00c2*/ 	.short	0x0101


	//----- nvinfo : EIATTR_VRC_CTA_INIT_COUNT
	.align		4
        /*00c4*/ 	.byte	0x02, 0x4a
	.zero		1
	.zero		1


	//----- nvinfo : EIATTR_EXIT_INSTR_OFFSETS
	.align		4
        /*00c8*/ 	.byte	0x04, 0x1c
        /*00ca*/ 	.short	(.L_41 - .L_40)


	//   ....[0]....
.L_40:
        /*00cc*/ 	.word	0x00000110


	//   ....[1]....
        /*00d0*/ 	.word	0x00001080


	//   ....[2]....
        /*00d4*/ 	.word	0x00001810


	//   ....[3]....
        /*00d8*/ 	.word	0x00001c80


	//   ....[4]....
        /*00dc*/ 	.word	0x00001ee0


	//   ....[5]....
        /*00e0*/ 	.word	0x00001f60


	//   ....[6]....
        /*00e4*/ 	.word	0x00002000


	//----- nvinfo : EIATTR_CRS_STACK_SIZE
	.align		4
.L_41:
        /*00e8*/ 	.byte	0x04, 0x1e
        /*00ea*/ 	.short	(.L_43 - .L_42)
.L_42:
        /*00ec*/ 	.word	0x00000000


	//----- nvinfo : EIATTR_CBANK_PARAM_SIZE
	.align		4
.L_43:
        /*00f0*/ 	.byte	0x03, 0x19
        /*00f2*/ 	.short	0x0040


	//----- nvinfo : EIATTR_PARAM_CBANK
	.align		4
        /*00f4*/ 	.byte	0x04, 0x0a
        /*00f6*/ 	.short	(.L_45 - .L_44)
	.align		4
.L_44:
        /*00f8*/ 	.word	index@(.nv.constant0._Z7pearsonPmPfjS0_S0_jjjjjj)
        /*00fc*/ 	.short	0x0380
        /*00fe*/ 	.short	0x0040


	//----- nvinfo : EIATTR_SW_WAR
	.align		4
.L_45:
        /*0100*/ 	.byte	0x04, 0x36
        /*0102*/ 	.short	(.L_47 - .L_46)
.L_46:
        /*0104*/ 	.word	0x00000008
.L_47:


//--------------------- .nv.info._Z9reductionPmjjj --------------------------
	.section	.nv.info._Z9reductionPmjjj,"",@"SHT_CUDA_INFO"
	.sectionflags	@""
	.align	4


	//----- nvinfo : EIATTR_CUDA_API_VERSION
	.align		4
        /*0000*/ 	.byte	0x04, 0x37
        /*0002*/ 	.short	(.L_49 - .L_48)
.L_48:
        /*0004*/ 	.word	0x00000082


	//----- nvinfo : EIATTR_KPARAM_INFO
	.align		4
.L_49:
        /*0008*/ 	.byte	0x04, 0x17
        /*000a*/ 	.short	(.L_51 - .L_50)
.L_50:
        /*000c*/ 	.word	0x00000000
        /*0010*/ 	.short	0x0003
        /*0012*/ 	.short	0x0010
        /*0014*/ 	.byte	0x00, 0xf0, 0x11, 0x00


	//----- nvinfo : EIATTR_KPARAM_INFO
	.align		4
.L_51:
        /*0018*/ 	.byte	0x04, 0x17
        /*001a*/ 	.short	(.L_53 - .L_52)
.L_52:
        /*001c*/ 	.word	0x00000000
        /*0020*/ 	.short	0x0002
        /*0022*/ 	.short	0x000c
        /*0024*/ 	.byte	0x00, 0xf0, 0x11, 0x00


	//----- nvinfo : EIATTR_KPARAM_INFO
	.align		4
.L_53:
        /*0028*/ 	.byte	0x04, 0x17
        /*002a*/ 	.short	(.L_55 - .L_54)
.L_54:
        /*002c*/ 	.word	0x00000000
        /*0030*/ 	.short	0x0001
        /*0032*/ 	.short	0x0008
        /*0034*/ 	.byte	0x00, 0xf0, 0x11, 0x00


	//----- nvinfo : EIATTR_KPARAM_INFO
	.align		4
.L_55:
        /*0038*/ 	.byte	0x04, 0x17
        /*003a*/ 	.short	(.L_57 - .L_56)
.L_56:
        /*003c*/ 	.word	0x00000000
        /*0040*/ 	.short	0x0000
        /*0042*/ 	.short	0x0000
        /*0044*/ 	.byte	0x00, 0xf5, 0x21, 0x00


	//----- nvinfo : EIATTR_SPARSE_MMA_MASK
	.align		4
.L_57:
        /*0048*/ 	.byte	0x03, 0x50
        /*004a*/ 	.short	0x0000


	//----- nvinfo : EIATTR_MAXREG_COUNT
	.align		4
        /*004c*/ 	.byte	0x03, 0x1b
        /*004e*/ 	.short	0x00ff


	//----- nvinfo : EIATTR_NUM_BARRIERS
	.align		4
        /*0050*/ 	.byte	0x02, 0x4c
        /*0052*/ 	.byte	0x01
	.zero		1


	//----- nvinfo : EIATTR_MERCURY_ISA_VERSION
	.align		4
        /*0054*/ 	.byte	0x03, 0x5f
        /*0056*/ 	.short	0x0101


	//----- nvinfo : EIATTR_VRC_CTA_INIT_COUNT
	.align		4
        /*0058*/ 	.byte	0x02, 0x4a
	.zero		1
	.zero		1


	//----- nvinfo : EIATTR_EXIT_INSTR_OFFSETS
	.align		4
        /*005c*/ 	.byte	0x04, 0x1c
        /*005e*/ 	.short	(.L_59 - .L_58)


	//   ....[0]....
.L_58:
        /*0060*/ 	.word	0x00000c90


	//   ....[1]....
        /*0064*/ 	.word	0x00000cd0


	//   ....[2]....
        /*0068*/ 	.word	0x00001a10


	//----- nvinfo : EIATTR_CBANK_PARAM_SIZE
	.align		4
.L_59:
        /*006c*/ 	.byte	0x03, 0x19
        /*006e*/ 	.short	0x0014


	//----- nvinfo : EIATTR_PARAM_CBANK
	.align		4
        /*0070*/ 	.byte	0x04, 0x0a
        /*0072*/ 	.short	(.L_61 - .L_60)
	.align		4
.L_60:
        /*0074*/ 	.word	index@(.nv.constant0._Z9reductionPmjjj)
        /*0078*/ 	.short	0x0380
        /*007a*/ 	.short	0x0014


	//----- nvinfo : EIATTR_SW_WAR
	.align		4
.L_61:
        /*007c*/ 	.byte	0x04, 0x36
        /*007e*/ 	.short	(.L_63 - .L_62)
.L_62:
        /*0080*/ 	.word	0x00000008
.L_63:


//--------------------- .nv.callgraph             --------------------------
	.section	.nv.callgraph,"",@"SHT_CUDA_CALLGRAPH"
	.align	4
	.sectionentsize	8
	.align		4
        /*0000*/ 	.word	0x00000000
	.align		4
        /*0004*/ 	.word	0xffffffff
	.align		4
        /*0008*/ 	.word	0x00000000
	.align		4
        /*000c*/ 	.word	0xfffffffe
	.align		4
        /*0010*/ 	.word	0x00000000
	.align		4
        /*0014*/ 	.word	0xfffffffd
	.align		4
        /*0018*/ 	.word	0x00000000
	.align		4
        /*001c*/ 	.word	0xfffffffc


//--------------------- .text._Z7pearsonPmPfjS0_S0_jjjjjj --------------------------
	.section	.text._Z7pearsonPmPfjS0_S0_jjjjjj,"ax",@progbits
	.align	128
        .global         _Z7pearsonPmPfjS0_S0_jjjjjj
        .type           _Z7pearsonPmPfjS0_S0_jjjjjj,@function
        .size           _Z7pearsonPmPfjS0_S0_jjjjjj,(.L_x_42 - _Z7pearsonPmPfjS0_S0_jjjjjj)
        .other          _Z7pearsonPmPfjS0_S0_jjjjjj,@"STO_CUDA_ENTRY STV_DEFAULT"
_Z7pearsonPmPfjS0_S0_jjjjjj:
.text._Z7pearsonPmPfjS0_S0_jjjjjj:
[----:B------:R-:W-:Y:S01]  /*0000*/  LDC R1, c[0x0][0x37c] ;  /* 0x0000df00ff017b82 */ /* 0x000fe20000000800 */
[----:B------:R-:W0:Y:S07]  /*0010*/  S2R R2, SR_TID.X ;  /* 0x0000000000027919 */ /* 0x000e2e0000002100 */
[----:B------:R-:W1:Y:S01]  /*0020*/  S2UR UR4, SR_CTAID.Y ;  /* 0x00000000000479c3 */ /* 0x000e620000002600 */
[----:B------:R-:W1:Y:S01]  /*0030*/  LDCU UR5, c[0x0][0x364] ;  /* 0x00006c80ff0577ac */ /* 0x000e620008000800 */
[----:B------:R-:W2:Y:S01]  /*0040*/  S2R R0, SR_TID.Y ;  /* 0x0000000000007919 */ /* 0x000ea20000002200 */
[----:B------:R-:W3:Y:S05]  /*0050*/  LDCU.64 UR8, c[0x0][0x3b0] ;  /* 0x00007600ff0877ac */ /* 0x000eea0008000a00 */
[----:B------:R-:W0:Y:S01]  /*0060*/  S2UR UR6, SR_CTAID.X ;  /* 0x00000000000679c3 */ /* 0x000e220000002500 */
[----:B------:R-:W4:Y:S07]  /*0070*/  LDCU UR7, c[0x0][0x3b8] ;  /* 0x00007700ff0777ac */ /* 0x000f2e0008000800 */
[----:B------:R-:W0:Y:S08]  /*0080*/  LDC R3, c[0x0][0x360] ;  /* 0x0000d800ff037b82 */ /* 0x000e300000000800 */
[----:B------:R-:W3:Y:S01]  /*0090*/  LDC.64 R4, c[0x0][0x3a8] ;  /* 0x0000ea00ff047b82 */ /* 0x000ee20000000a00 */
[----:B-1----:R-:W-:Y:S01]  /*00a0*/  UIMAD UR4, UR4, UR5, URZ ;  /* 0x00000005040472a4 */ /* 0x002fe2000f8e02ff */
[----:B0-----:R-:W-:-:S05]  /*00b0*/  IMAD R3, R3, UR6, R2 ;  /* 0x0000000603037c24 */ /* 0x001fca000f8e0202 */
[----:B--2---:R-:W-:Y:S01]  /*00c0*/  IADD3 R2, PT, PT, R0, UR4, RZ ;  /* 0x0000000400027c10 */ /* 0x004fe2000fffe0ff */
[----:B---3--:R-:W-:-:S04]  /*00d0*/  IMAD R6, R4, UR8, R3 ;  /* 0x0000000804067c24 */ /* 0x008fc8000f8e0203 */
[----:B------:R-:W-:Y:S01]  /*00e0*/  IMAD R4, R5, R4, R2 ;  /* 0x0000000405047224 */ /* 0x000fe200078e0202 */
[----:B----4-:R-:W-:-:S04]  /*00f0*/  ISETP.GE.U32.AND P0, PT, R6, UR7, PT ;  /* 0x0000000706007c0c */ /* 0x010fc8000bf06070 */
[----:B------:R-:W-:-:S13]  /*0100*/  ISETP.GE.U32.OR P0, PT, R4, UR9, P0 ;  /* 0x0000000904007c0c */ /* 0x000fda0008706470 */
[----:B------:R-:W-:Y:S05]  /*0110*/  @P0 EXIT ;  /* 0x000000000000094d */ /* 0x000fea0003800000 */
[----:B------:R-:W0:Y:S01]  /*0120*/  LDC R4, c[0x0][0x3bc] ;  /* 0x0000ef00ff047b82 */ /* 0x000e220000000800 */
[----:B------:R-:W1:Y:S01]  /*0130*/  LDCU.64 UR8, c[0x0][0x358] ;  /* 0x00006b00ff0877ac */ /* 0x000e620008000a00 */
[----:B------:R-:W-:Y:S01]  /*0140*/  HFMA2 R5, -RZ, RZ, 0, 0 ;  /* 0x00000000ff057431 */ /* 0x000fe200000001ff */
[----:B------:R-:W-:Y:S01]  /*0150*/  MOV R26, RZ ;  /* 0x000000ff001a7202 */ /* 0x000fe20000000f00 */
[----:B------:R-:W-:Y:S01]  /*0160*/  HFMA2 R11, -RZ, RZ, 0, 0 ;  /* 0x00000000ff0b7431 */ /* 0x000fe200000001ff */
[----:B------:R-:W-:Y:S02]  /*0170*/  CS2R R24, SRZ ;  /* 0x0000000000187805 */ /* 0x000fe4000001ff00 */
[----:B0-----:R-:W-:-:S13]  /*0180*/  ISETP.NE.AND P0, PT, R4, RZ, PT ;  /* 0x000000ff0400720c */ /* 0x001fda0003f05270 */
[----:B-1----:R-:W-:Y:S05]  /*0190*/  @!P0 BRA `(.L_x_0) ;  /* 0x0000000c00288947 */ /* 0x002fea0003800000 */
[----:B------:R-:W-:Y:S02]  /*01a0*/  ISETP.GE.U32.AND P0, PT, R4, 0x8, PT ;  /* 0x000000080400780c */ /* 0x000fe40003f06070 */
[----:B------:R-:W-:Y:S02]  /*01b0*/  CS2R R24, SRZ ;  /* 0x0000000000187805 */ /* 0x000fe4000001ff00 */
[----:B------:R-:W-:Y:S02]  /*01c0*/  CS2R R26, SRZ ;  /* 0x00000000001a7805 */ /* 0x000fe4000001ff00 */
[----:B------:R-:W-:Y:S02]  /*01d0*/  MOV R11, RZ ;  /* 0x000000ff000b7202 */ /* 0x000fe40000000f00 */
[----:B------:R-:W-:-:S05]  /*01e0*/  MOV R5, RZ ;  /* 0x000000ff00057202 */ /* 0x000fca0000000f00 */
[----:B------:R-:W-:Y:S05]  /*01f0*/  @!P0 BRA `(.L_x_1) ;  /* 0x00000004008c8947 */ /* 0x000fea0003800000 */
[----:B------:R-:W0:Y:S01]  /*0200*/  LDC.64 R12, c[0x0][0x398] ;  /* 0x0000e600ff0c7b82 */ /* 0x000e220000000a00 */
[----:B------:R-:W-:Y:S01]  /*0210*/  LOP3.LUT R9, R4, 0xfffffff8, RZ, 0xc0, !PT ;  /* 0xfffffff804097812 */ /* 0x000fe200078ec0ff */
[-C--:B------:R-:W-:Y:S01]  /*0220*/  IMAD R7, R3, R4.reuse, 0x3 ;  /* 0x0000000303077424 */ /* 0x080fe200078e0204 */
[----:B------:R-:W-:Y:S01]  /*0230*/  MOV R25, RZ ;  /* 0x000000ff00197202 */ /* 0x000fe20000000f00 */
[----:B------:R-:W-:Y:S02]  /*0240*/  IMAD R10, R2, R4, 0x3 ;  /* 0x00000003020a7424 */ /* 0x000fe400078e0204 */
[----:B------:R-:W-:Y:S02]  /*0250*/  IMAD.MOV R8, RZ, RZ, -R9 ;  /* 0x000000ffff087224 */ /* 0x000fe400078e0a09 */
[----:B------:R-:W1:Y:S05]  /*0260*/  LDC.64 R14, c[0x0][0x3a0] ;  /* 0x0000e800ff0e7b82 */ /* 0x000e6a0000000a00 */
.L_x_2:
[C---:B------:R-:W-:Y:S02]  /*0270*/  IADD3 R23, PT, PT, R10.reuse, -0x3, RZ ;  /* 0xfffffffd0a177810 */ /* 0x040fe40007ffe0ff */
[----:B------:R-:W-:Y:S02]  /*0280*/  IADD3 R21, PT, PT, R7, -0x3, RZ ;  /* 0xfffffffd07157810 */ /* 0x000fe40007ffe0ff */
[----:B------:R-:W-:Y:S01]  /*0290*/  IADD3 R29, PT, PT, R10, -0x2, RZ ;  /* 0xfffffffe0a1d7810 */ /* 0x000fe20007ffe0ff */
[----:B0-----:R-:W-:Y:S01]  /*02a0*/  IMAD.WIDE.U32 R22, R23, 0x4, R12 ;  /* 0x0000000417167825 */ /* 0x001fe200078e000c */
[----:B------:R-:W-:-:S03]  /*02b0*/  IADD3 R17, PT, PT, R7, -0x2, RZ ;  /* 0xfffffffe07117810 */ /* 0x000fc60007ffe0ff */
[----:B-1----:R-:W-:Y:S01]  /*02c0*/  IMAD.WIDE.U32 R20, R21, 0x4, R14 ;  /* 0x0000000415147825 */ /* 0x002fe200078e000e */
[----:B------:R-:W2:Y:S03]  /*02d0*/  LDG.E R6, desc[UR8][R22.64] ;  /* 0x0000000816067981 */ /* 0x000ea6000c1e1900 */
[----:B------:R-:W-:Y:S01]  /*02e0*/  IMAD.WIDE.U32 R28, R29, 0x4, R12 ;  /* 0x000000041d1c7825 */ /* 0x000fe200078e000c */
[----:B------:R0:W3:Y:S01]  /*02f0*/  LDG.E R27, desc[UR8][R20.64] ;  /* 0x00000008141b7981 */ /* 0x0000e2000c1e1900 */
[C---:B------:R-:W-:Y:S02]  /*0300*/  IADD3 R19, PT, PT, R10.reuse, -0x1, RZ ;  /* 0xffffffff0a137810 */ /* 0x040fe40007ffe0ff */
[----:B------:R-:W-:Y:S01]  /*0310*/  IMAD.WIDE.U32 R16, R17, 0x4, R14 ;  /* 0x0000000411107825 */ /* 0x000fe200078e000e */
[----:B------:R-:W-:Y:S01]  /*0320*/  IADD3 R18, PT, PT, R7, -0x1, RZ ;  /* 0xffffffff07127810 */ /* 0x000fe20007ffe0ff */
[----:B------:R-:W4:Y:S04]  /*0330*/  LDG.E R28, desc[UR8][R28.64] ;  /* 0x000000081c1c7981 */ /* 0x000f28000c1e1900 */
[----:B------:R1:W5:Y:S01]  /*0340*/  LDG.E R29, desc[UR8][R16.64] ;  /* 0x00000008101d7981 */ /* 0x000362000c1e1900 */
[----:B0-----:R-:W-:-:S04]  /*0350*/  IMAD.WIDE.U32 R20, R10, 0x4, R12 ;  /* 0x000000040a147825 */ /* 0x001fc800078e000c */
[----:B------:R-:W-:Y:S02]  /*0360*/  IMAD.WIDE.U32 R22, R7, 0x4, R14 ;  /* 0x0000000407167825 */ /* 0x000fe400078e000e */
[----:B------:R-:W5:Y:S02]  /*0370*/  LDG.E R20, desc[UR8][R20.64] ;  /* 0x0000000814147981 */ /* 0x000f64000c1e1900 */
[----:B-1----:R-:W-:-:S04]  /*0380*/  IMAD.WIDE.U32 R16, R19, 0x4, R12 ;  /* 0x0000000413107825 */ /* 0x002fc800078e000c */
[----:B------:R-:W-:Y:S02]  /*0390*/  IMAD.WIDE.U32 R18, R18, 0x4, R14 ;  /* 0x0000000412127825 */ /* 0x000fe400078e000e */
[----:B------:R-:W5:Y:S04]  /*03a0*/  LDG.E R16, desc[UR8][R16.64] ;  /* 0x0000000810107981 */ /* 0x000f68000c1e1900 */
[----:B------:R-:W5:Y:S04]  /*03b0*/  LDG.E R19, desc[UR8][R18.64] ;  /* 0x0000000812137981 */ /* 0x000f68000c1e1900 */
[----:B------:R0:W5:Y:S02]  /*03c0*/  LDG.E R21, desc[UR8][R22.64] ;  /* 0x0000000816157981 */ /* 0x000164000c1e1900 */
[----:B0-----:R-:W-:-:S02]  /*03d0*/  VIADD R23, R7, 0x1 ;  /* 0x0000000107177836 */ /* 0x001fc40000000000 */
[C---:B--2---:R-:W-:Y:S01]  /*03e0*/  FADD R5, R6.reuse, R5 ;  /* 0x0000000506057221 */ /* 0x044fe20000000000 */
[C---:B------:R-:W-:Y:S01]  /*03f0*/  FFMA R11, R6.reuse, R6, R11 ;  /* 0x00000006060b7223 */ /* 0x040fe2000000000b */
[-C--:B---3--:R-:W-:Y:S01]  /*0400*/  FFMA R6, R6, R27.reuse, R25 ;  /* 0x0000001b06067223 */ /* 0x088fe20000000019 */
[C---:B------:R-:W-:Y:S01]  /*0410*/  FADD R26, R27.reuse, R26 ;  /* 0x0000001a1b1a7221 */ /* 0x040fe20000000000 */
[----:B------:R-:W-:Y:S01]  /*0420*/  FFMA R24, R27, R27, R24 ;  /* 0x0000001b1b187223 */ /* 0x000fe20000000018 */
[----:B------:R-:W-:Y:S01]  /*0430*/  IADD3 R25, PT, PT, R10, 0x1, RZ ;  /* 0x000000010a197810 */ /* 0x000fe20007ffe0ff */
[----:B----4-:R-:W-:Y:S01]  /*0440*/  FADD R5, R5, R28 ;  /* 0x0000001c05057221 */ /* 0x010fe20000000000 */
[----:B------:R-:W-:Y:S01]  /*0450*/  FFMA R17, R28, R28, R11 ;  /* 0x0000001c1c117223 */ /* 0x000fe2000000000b */
[----:B------:R-:W-:Y:S01]  /*0460*/  IADD3 R27, PT, PT, R10, 0x2, RZ ;  /* 0x000000020a1b7810 */ /* 0x000fe20007ffe0ff */
[----:B-----5:R-:W-:Y:S01]  /*0470*/  FADD R18, R26, R29 ;  /* 0x0000001d1a127221 */ /* 0x020fe20000000000 */
[----:B------:R-:W-:Y:S01]  /*0480*/  FFMA R26, R29, R29, R24 ;  /* 0x0000001d1d1a7223 */ /* 0x000fe20000000018 */
[----:B------:R-:W-:-:S04]  /*0490*/  IMAD.WIDE.U32 R24, R25, 0x4, R12 ;  /* 0x0000000419187825 */ /* 0x000fc800078e000c */
[----:B------:R-:W-:Y:S02]  /*04a0*/  FFMA R6, R28, R29, R6 ;  /* 0x0000001d1c067223 */ /* 0x000fe40000000006 */
[----:B------:R0:W2:Y:S01]  /*04b0*/  LDG.E R24, desc[UR8][R24.64] ;  /* 0x0000000818187981 */ /* 0x0000a2000c1e1900 */
[----:B------:R-:W-:Y:S01]  /*04c0*/  FADD R11, R5, R16 ;  /* 0x00000010050b7221 */ /* 0x000fe20000000000 */
[C---:B------:R-:W-:Y:S01]  /*04d0*/  FFMA R5, R16.reuse, R16, R17 ;  /* 0x0000001010057223 */ /* 0x040fe20000000011 */
[----:B0-----:R-:W-:Y:S01]  /*04e0*/  IADD3 R25, PT, PT, R7, 0x2, RZ ;  /* 0x0000000207197810 */ /* 0x001fe20007ffe0ff */
[----:B------:R-:W-:Y:S01]  /*04f0*/  FFMA R6, R16, R19, R6 ;  /* 0x0000001310067223 */ /* 0x000fe20000000006 */
[----:B------:R-:W-:-:S04]  /*0500*/  IMAD.WIDE.U32 R16, R23, 0x4, R14 ;  /* 0x0000000417107825 */ /* 0x000fc800078e000e */
[----:B------:R-:W-:Y:S01]  /*0510*/  FADD R28, R18, R19 ;  /* 0x00000013121c7221 */ /* 0x000fe20000000000 */
[----:B------:R-:W-:-:S04]  /*0520*/  IMAD.WIDE.U32 R22, R27, 0x4, R12 ;  /* 0x000000041b167825 */ /* 0x000fc800078e000c */
[----:B------:R-:W-:Y:S01]  /*0530*/  FFMA R29, R19, R19, R26 ;  /* 0x00000013131d7223 */ /* 0x000fe2000000001a */
[----:B------:R-:W-:Y:S01]  /*0540*/  FADD R11, R11, R20 ;  /* 0x000000140b0b7221 */ /* 0x000fe20000000000 */
[----:B------:R-:W-:Y:S01]  /*0550*/  FFMA R5, R20, R20, R5 ;  /* 0x0000001414057223 */ /* 0x000fe20000000005 */
[----:B------:R-:W-:-:S04]  /*0560*/  IMAD.WIDE.U32 R18, R25, 0x4, R14 ;  /* 0x0000000419127825 */ /* 0x000fc800078e000e */
[-C--:B------:R-:W-:Y:S01]  /*0570*/  FFMA R6, R20, R21.reuse, R6 ;  /* 0x0000001514067223 */ /* 0x080fe20000000006 */
[----:B------:R0:W3:Y:S01]  /*0580*/  LDG.E R27, desc[UR8][R22.64] ;  /* 0x00000008161b7981 */ /* 0x0000e2000c1e1900 */
[C---:B------:R-:W-:Y:S01]  /*0590*/  IADD3 R20, PT, PT, R10.reuse, 0x3, RZ ;  /* 0x000000030a147810 */ /* 0x040fe20007ffe0ff */
[----:B------:R-:W-:Y:S02]  /*05a0*/  FFMA R25, R21, R21, R29 ;  /* 0x0000001515197223 */ /* 0x000fe4000000001d */
[----:B------:R1:W4:Y:S01]  /*05b0*/  LDG.E R17, desc[UR8][R16.64] ;  /* 0x0000000810117981 */ /* 0x000322000c1e1900 */
[----:B------:R-:W-:-:S03]  /*05c0*/  IADD3 R29, PT, PT, R10, 0x4, RZ ;  /* 0x000000040a1d7810 */ /* 0x000fc60007ffe0ff */
[----:B------:R5:W3:Y:S01]  /*05d0*/  LDG.E R26, desc[UR8][R18.64] ;  /* 0x00000008121a7981 */ /* 0x000ae2000c1e1900 */
[C---:B0-----:R-:W-:Y:S01]  /*05e0*/  IADD3 R23, PT, PT, R7.reuse, 0x3, RZ ;  /* 0x0000000307177810 */ /* 0x041fe20007ffe0ff */
[----:B-1----:R-:W-:Y:S01]  /*05f0*/  FADD R16, R28, R21 ;  /* 0x000000151c107221 */ /* 0x002fe20000000000 */
[----:B------:R-:W-:Y:S01]  /*0600*/  IMAD.WIDE.U32 R20, R20, 0x4, R12 ;  /* 0x0000000414147825 */ /* 0x000fe200078e000c */
[----:B-----5:R-:W-:-:S03]  /*0610*/  IADD3 R19, PT, PT, R7, 0x4, RZ ;  /* 0x0000000407137810 */ /* 0x020fc60007ffe0ff */
[----:B------:R-:W-:Y:S02]  /*0620*/  IMAD.WIDE.U32 R22, R23, 0x4, R14 ;  /* 0x0000000417167825 */ /* 0x000fe400078e000e */
[----:B------:R-:W5:Y:S02]  /*0630*/  LDG.E R20, desc[UR8][R20.64] ;  /* 0x0000000814147981 */ /* 0x000f64000c1e1900 */
[----:B------:R-:W-:Y:S02]  /*0640*/  IMAD.WIDE.U32 R28, R29, 0x4, R12 ;  /* 0x000000041d1c7825 */ /* 0x000fe400078e000c */
[----:B------:R-:W5:Y:S02]  /*0650*/  LDG.E R23, desc[UR8][R22.64] ;  /* 0x0000000816177981 */ /* 0x000f64000c1e1900 */
[----:B------:R-:W-:Y:S02]  /*0660*/  IMAD.WIDE.U32 R18, R19, 0x4, R14 ;  /* 0x0000000413127825 */ /* 0x000fe400078e000e */
[----:B------:R-:W5:Y:S04]  /*0670*/  LDG.E R28, desc[UR8][R28.64] ;  /* 0x000000081c1c7981 */ /* 0x000f68000c1e1900 */
[----:B------:R2:W5:Y:S01]  /*0680*/  LDG.E R19, desc[UR8][R18.64] ;  /* 0x0000000812137981 */ /* 0x000562000c1e1900 */
[----:B------:R-:W-:-:S04]  /*0690*/  IADD3 R8, PT, PT, R8, 0x8, RZ ;  /* 0x0000000808087810 */ /* 0x000fc80007ffe0ff */
[----:B------:R-:W-:Y:S01]  /*06a0*/  ISETP.NE.AND P0, PT, R8, RZ, PT ;  /* 0x000000ff0800720c */ /* 0x000fe20003f05270 */
[----:B------:R-:W-:Y:S01]  /*06b0*/  VIADD R7, R7, 0x8 ;  /* 0x0000000807077836 */ /* 0x000fe20000000000 */
[----:B------:R-:W-:Y:S01]  /*06c0*/  IADD3 R10, PT, PT, R10, 0x8, RZ ;  /* 0x000000080a0a7810 */ /* 0x000fe20007ffe0ff */
[C---:B--2---:R-:W-:Y:S01]  /*06d0*/  FFMA R18, R24.reuse, R24, R5 ;  /* 0x0000001818127223 */ /* 0x044fe20000000005 */
[----:B------:R-:W-:Y:S01]  /*06e0*/  FADD R11, R11, R24 ;  /* 0x000000180b0b7221 */ /* 0x000fe20000000000 */
[-C--:B----4-:R-:W-:Y:S01]  /*06f0*/  FFMA R6, R24, R17.reuse, R6 ;  /* 0x0000001118067223 */ /* 0x090fe20000000006 */
[----:B------:R-:W-:Y:S01]  /*0700*/  FADD R5, R16, R17 ;  /* 0x0000001110057221 */ /* 0x000fe20000000000 */
[----:B------:R-:W-:Y:S01]  /*0710*/  FFMA R25, R17, R17, R25 ;  /* 0x0000001111197223 */ /* 0x000fe20000000019 */
[----:B---3--:R-:W-:Y:S01]  /*0720*/  FADD R11, R11, R27 ;  /* 0x0000001b0b0b7221 */ /* 0x008fe20000000000 */
[-C--:B------:R-:W-:Y:S01]  /*0730*/  FFMA R16, R27, R26.reuse, R6 ;  /* 0x0000001a1b107223 */ /* 0x080fe20000000006 */
[----:B------:R-:W-:Y:S01]  /*0740*/  FADD R6, R5, R26 ;  /* 0x0000001a05067221 */ /* 0x000fe20000000000 */
[----:B------:R-:W-:Y:S01]  /*0750*/  FFMA R17, R27, R27, R18 ;  /* 0x0000001b1b117223 */ /* 0x000fe20000000012 */
[----:B------:R-:W-:Y:S01]  /*0760*/  FFMA R26, R26, R26, R25 ;  /* 0x0000001a1a1a7223 */ /* 0x000fe20000000019 */
[----:B-----5:R-:W-:-:S02]  /*0770*/  FADD R11, R11, R20 ;  /* 0x000000140b0b7221 */ /* 0x020fc40000000000 */
[C---:B------:R-:W-:Y:S01]  /*0780*/  FFMA R17, R20.reuse, R20, R17 ;  /* 0x0000001414117223 */ /* 0x040fe20000000011 */
[-C--:B------:R-:W-:Y:S01]  /*0790*/  FFMA R16, R20, R23.reuse, R16 ;  /* 0x0000001714107223 */ /* 0x080fe20000000010 */
[----:B------:R-:W-:Y:S01]  /*07a0*/  FADD R6, R6, R23 ;  /* 0x0000001706067221 */ /* 0x000fe20000000000 */
[----:B------:R-:W-:Y:S01]  /*07b0*/  FFMA R24, R23, R23, R26 ;  /* 0x0000001717187223 */ /* 0x000fe2000000001a */
[----:B------:R-:W-:Y:S01]  /*07c0*/  FADD R5, R11, R28 ;  /* 0x0000001c0b057221 */ /* 0x000fe20000000000 */
[C---:B------:R-:W-:Y:S01]  /*07d0*/  FFMA R11, R28.reuse, R28, R17 ;  /* 0x0000001c1c0b7223 */ /* 0x040fe20000000011 */
[-C--:B------:R-:W-:Y:S01]  /*07e0*/  FFMA R25, R28, R19.reuse, R16 ;  /* 0x000000131c197223 */ /* 0x080fe20000000010 */
[----:B------:R-:W-:Y:S01]  /*07f0*/  FADD R26, R6, R19 ;  /* 0x00000013061a7221 */ /* 0x000fe20000000000 */
[----:B------:R-:W-:Y:S01]  /*0800*/  FFMA R24, R19, R19, R24 ;  /* 0x0000001313187223 */ /* 0x000fe20000000018 */
[----:B------:R-:W-:Y:S06]  /*0810*/  @P0 BRA `(.L_x_2) ;  /* 0xfffffff800940947 */ /* 0x000fec000383ffff */
[----:B------:R-:W-:-:S07]  /*0820*/  MOV R27, R9 ;  /* 0x00000009001b7202 */ /* 0x000fce0000000f00 */
.L_x_1:
[----:B------:R-:W-:-:S13]  /*0830*/  LOP3.LUT P0, R6, R4, 0x7, RZ, 0xc0, !PT ;  /* 0x0000000704067812 */ /* 0x000fda000780c0ff */
[----:B------:R-:W-:Y:S05]  /*0840*/  @!P0 BRA `(.L_x_0) ;  /* 0x00000004007c8947 */ /* 0x000fea0003800000 */
[----:B------:R-:W-:Y:S02]  /*0850*/  ISETP.GE.U32.AND P0, PT, R6, 0x4, PT ;  /* 0x000000040600780c */ /* 0x000fe40003f06070 */
[----:B------:R-:W-:-:S04]  /*0860*/  LOP3.LUT R10, R4, 0x3, RZ, 0xc0, !PT ;  /* 0x00000003040a7812 */ /* 0x000fc800078ec0ff */
[----:B------:R-:W-:-:S07]  /*0870*/  ISETP.NE.AND P1, PT, R10, RZ, PT ;  /* 0x000000ff0a00720c */ /* 0x000fce0003f25270 */
[----:B------:R-:W-:Y:S06]  /*0880*/  @!P0 BRA `(.L_x_3) ;  /* 0x0000000000bc8947 */ /* 0x000fec0003800000 */
[----:B------:R-:W0:Y:S01]  /*0890*/  LDC.64 R6, c[0x0][0x398] ;  /* 0x0000e600ff067b82 */ /* 0x000e220000000a00 */
[-CC-:B------:R-:W-:Y:S02]  /*08a0*/  IMAD R21, R2, R4.reuse, R27.reuse ;  /* 0x0000000402157224 */ /* 0x180fe400078e021b */
[----:B------:R-:W-:-:S03]  /*08b0*/  IMAD R23, R3, R4, R27 ;  /* 0x0000000403177224 */ /* 0x000fc600078e021b */
[----:B------:R-:W-:Y:S02]  /*08c0*/  IADD3 R15, PT, PT, R21, 0x1, RZ ;  /* 0x00000001150f7810 */ /* 0x000fe40007ffe0ff */
[----:B------:R-:W1:Y:S01]  /*08d0*/  LDC.64 R8, c[0x0][0x3a0] ;  /* 0x0000e800ff087b82 */ /* 0x000e620000000a00 */
[----:B------:R-:W-:Y:S02]  /*08e0*/  IADD3 R19, PT, PT, R23, 0x1, RZ ;  /* 0x0000000117137810 */ /* 0x000fe40007ffe0ff */
[----:B------:R-:W-:Y:S02]  /*08f0*/  IADD3 R29, PT, PT, R21, 0x2, RZ ;  /* 0x00000002151d7810 */ /* 0x000fe40007ffe0ff */
[----:B------:R-:W-:Y:S02]  /*0900*/  IADD3 R22, PT, PT, R23, 0x2, RZ ;  /* 0x0000000217167810 */ /* 0x000fe40007ffe0ff */
[C---:B------:R-:W-:Y:S01]  /*0910*/  IADD3 R28, PT, PT, R21.reuse, 0x3, RZ ;  /* 0x00000003151c7810 */ /* 0x040fe20007ffe0ff */
[----:B0-----:R-:W-:-:S04]  /*0920*/  IMAD.WIDE.U32 R16, R21, 0x4, R6 ;  /* 0x0000000415107825 */ /* 0x001fc800078e0006 */
[----:B------:R-:W-:Y:S02]  /*0930*/  IMAD.WIDE.U32 R14, R15, 0x4, R6 ;  /* 0x000000040f0e7825 */ /* 0x000fe400078e0006 */
[----:B------:R-:W2:Y:S02]  /*0940*/  LDG.E R16, desc[UR8][R16.64] ;  /* 0x0000000810107981 */ /* 0x000ea4000c1e1900 */
[--C-:B-1----:R-:W-:Y:S02]  /*0950*/  IMAD.WIDE.U32 R12, R23, 0x4, R8.reuse ;  /* 0x00000004170c7825 */ /* 0x102fe400078e0008 */
[----:B------:R-:W3:Y:S02]  /*0960*/  LDG.E R14, desc[UR8][R14.64] ;  /* 0x000000080e0e7981 */ /* 0x000ee4000c1e1900 */
[----:B------:R-:W-:Y:S02]  /*0970*/  IMAD.WIDE.U32 R18, R19, 0x4, R8 ;  /* 0x0000000413127825 */ /* 0x000fe400078e0008 */
[----:B------:R-:W4:Y:S02]  /*0980*/  LDG.E R13, desc[UR8][R12.64] ;  /* 0x000000080c0d7981 */ /* 0x000f24000c1e1900 */
[----:B------:R-:W-:-:S02]  /*0990*/  IMAD.WIDE.U32 R20, R29, 0x4, R6 ;  /* 0x000000041d147825 */ /* 0x000fc400078e0006 */
[----:B------:R-:W5:Y:S02]  /*09a0*/  LDG.E R19, desc[UR8][R18.64] ;  /* 0x0000000812137981 */ /* 0x000f64000c1e1900 */
[----:B------:R-:W-:Y:S02]  /*09b0*/  VIADD R29, R23, 0x3 ;  /* 0x00000003171d7836 */ /* 0x000fe40000000000 */
[----:B------:R-:W-:Y:S01]  /*09c0*/  IMAD.WIDE.U32 R22, R22, 0x4, R8 ;  /* 0x0000000416167825 */ /* 0x000fe200078e0008 */
[----:B------:R-:W5:Y:S03]  /*09d0*/  LDG.E R20, desc[UR8][R20.64] ;  /* 0x0000000814147981 */ /* 0x000f66000c1e1900 */
[----:B------:R-:W-:Y:S02]  /*09e0*/  IMAD.WIDE.U32 R6, R28, 0x4, R6 ;  /* 0x000000041c067825 */ /* 0x000fe400078e0006 */
[----:B------:R-:W5:Y:S02]  /*09f0*/  LDG.E R23, desc[UR8][R22.64] ;  /* 0x0000000816177981 */ /* 0x000f64000c1e1900 */
[----:B------:R-:W-:-:S02]  /*0a00*/  IMAD.WIDE.U32 R8, R29, 0x4, R8 ;  /* 0x000000041d087825 */ /* 0x000fc400078e0008 */
[----:B------:R-:W5:Y:S04]  /*0a10*/  LDG.E R6, desc[UR8][R6.64] ;  /* 0x0000000806067981 */ /* 0x000f68000c1e1900 */
[----:B------:R-:W5:Y:S01]  /*0a20*/  LDG.E R9, desc[UR8][R8.64] ;  /* 0x0000000808097981 */ /* 0x000f62000c1e1900 */
[----:B------:R-:W-:Y:S01]  /*0a30*/  IADD3 R27, PT, PT, R27, 0x4, RZ ;  /* 0x000000041b1b7810 */ /* 0x000fe20007ffe0ff */
[----:B--2---:R-:W-:Y:S01]  /*0a40*/  FADD R5, R5, R16 ;  /* 0x0000001005057221 */ /* 0x004fe20000000000 */
[----:B------:R-:W-:-:S03]  /*0a50*/  FFMA R11, R16, R16, R11 ;  /* 0x00000010100b7223 */ /* 0x000fc6000000000b */
[----:B---3--:R-:W-:Y:S01]  /*0a60*/  FADD R5, R5, R14 ;  /* 0x0000000e05057221 */ /* 0x008fe20000000000 */
[-C--:B----4-:R-:W-:Y:S01]  /*0a70*/  FFMA R16, R16, R13.reuse, R25 ;  /* 0x0000000d10107223 */ /* 0x090fe20000000019 */
[----:B------:R-:W-:Y:S01]  /*0a80*/  FADD R26, R26, R13 ;  /* 0x0000000d1a1a7221 */ /* 0x000fe20000000000 */
[----:B------:R-:W-:Y:S01]  /*0a90*/  FFMA R24, R13, R13, R24 ;  /* 0x0000000d0d187223 */ /* 0x000fe20000000018 */
[C---:B------:R-:W-:Y:S01]  /*0aa0*/  FFMA R11, R14.reuse, R14, R11 ;  /* 0x0000000e0e0b7223 */ /* 0x040fe2000000000b */
[-C--:B-----5:R-:W-:Y:S01]  /*0ab0*/  FFMA R16, R14, R19.reuse, R16 ;  /* 0x000000130e107223 */ /* 0x0a0fe20000000010 */
[----:B------:R-:W-:Y:S01]  /*0ac0*/  FADD R26, R26, R19 ;  /* 0x000000131a1a7221 */ /* 0x000fe20000000000 */
[----:B------:R-:W-:Y:S01]  /*0ad0*/  FFMA R24, R19, R19, R24 ;  /* 0x0000001313187223 */ /* 0x000fe20000000018 */
[----:B------:R-:W-:Y:S01]  /*0ae0*/  FADD R5, R5, R20 ;  /* 0x0000001405057221 */ /* 0x000fe20000000000 */
        /* <DEDUP_REMOVED lines=8> */
[----:B------:R-:W-:-:S07]  /*0b70*/  FFMA R24, R9, R9, R24 ;  /* 0x0000000909187223 */ /* 0x000fce0000000018 */
.L_x_3:
[----:B------:R-:W-:Y:S05]  /*0b80*/  @!P1 BRA `(.L_x_0) ;  /* 0x0000000000ac9947 */ /* 0x000fea0003800000 */
[----:B------:R-:W-:Y:S02]  /*0b90*/  ISETP.NE.AND P0, PT, R10, 0x1, PT ;  /* 0x000000010a00780c */ /* 0x000fe40003f05270 */
[----:B------:R-:W-:-:S04]  /*0ba0*/  LOP3.LUT R6, R4, 0x1, RZ, 0xc0, !PT ;  /* 0x0000000104067812 */ /* 0x000fc800078ec0ff */
[----:B------:R-:W-:-:S07]  /*0bb0*/  ISETP.NE.U32.AND P1, PT, R6, 0x1, PT ;  /* 0x000000010600780c */ /* 0x000fce0003f25070 */
[----:B------:R-:W-:Y:S06]  /*0bc0*/  @!P0 BRA `(.L_x_4) ;  /* 0x0000000000648947 */ /* 0x000fec0003800000 */
[----:B------:R-:W0:Y:S01]  /*0bd0*/  LDC.64 R12, c[0x0][0x398] ;  /* 0x0000e600ff0c7b82 */ /* 0x000e220000000a00 */
[-CC-:B------:R-:W-:Y:S02]  /*0be0*/  IMAD R9, R2, R4.reuse, R27.reuse ;  /* 0x0000000402097224 */ /* 0x180fe400078e021b */
[----:B------:R-:W-:-:S03]  /*0bf0*/  IMAD R17, R3, R4, R27 ;  /* 0x0000000403117224 */ /* 0x000fc600078e021b */
[C---:B------:R-:W-:Y:S02]  /*0c00*/  IADD3 R19, PT, PT, R9.reuse, 0x1, RZ ;  /* 0x0000000109137810 */ /* 0x040fe40007ffe0ff */
[----:B------:R-:W1:Y:S01]  /*0c10*/  LDC.64 R6, c[0x0][0x3a0] ;  /* 0x0000e800ff067b82 */ /* 0x000e620000000a00 */
[----:B0-----:R-:W-:-:S04]  /*0c20*/  IMAD.WIDE.U32 R14, R9, 0x4, R12 ;  /* 0x00000004090e7825 */ /* 0x001fc800078e000c */
[C---:B-1----:R-:W-:Y:S01]  /*0c30*/  IMAD.WIDE.U32 R8, R17.reuse, 0x4, R6 ;  /* 0x0000000411087825 */ /* 0x042fe200078e0006 */
[----:B------:R-:W-:Y:S01]  /*0c40*/  IADD3 R17, PT, PT, R17, 0x1, RZ ;  /* 0x0000000111117810 */ /* 0x000fe20007ffe0ff */
[----:B------:R-:W2:Y:S02]  /*0c50*/  LDG.E R14, desc[UR8][R14.64] ;  /* 0x000000080e0e7981 */ /* 0x000ea4000c1e1900 */
[----:B------:R-:W-:Y:S02]  /*0c60*/  IMAD.WIDE.U32 R12, R19, 0x4, R12 ;  /* 0x00000004130c7825 */ /* 0x000fe400078e000c */
[----:B------:R-:W3:Y:S02]  /*0c70*/  LDG.E R9, desc[UR8][R8.64] ;  /* 0x0000000808097981 */ /* 0x000ee4000c1e1900 */
[----:B------:R-:W-:Y:S02]  /*0c80*/  IMAD.WIDE.U32 R6, R17, 0x4, R6 ;  /* 0x0000000411067825 */ /* 0x000fe400078e0006 */
[----:B------:R-:W4:Y:S04]  /*0c90*/  LDG.E R12, desc[UR8][R12.64] ;  /* 0x000000080c0c7981 */ /* 0x000f28000c1e1900 */
[----:B------:R-:W5:Y:S01]  /*0ca0*/  LDG.E R7, desc[UR8][R6.64] ;  /* 0x0000000806077981 */ /* 0x000f62000c1e1900 */
[----:B------:R-:W-:Y:S01]  /*0cb0*/  IADD3 R27, PT, PT, R27, 0x2, RZ ;  /* 0x000000021b1b7810 */ /* 0x000fe20007ffe0ff */
[----:B--2---:R-:W-:Y:S01]  /*0cc0*/  FADD R5, R5, R14 ;  /* 0x0000000e05057221 */ /* 0x004fe20000000000 */
[C---:B------:R-:W-:Y:S01]  /*0cd0*/  FFMA R11, R14.reuse, R14, R11 ;  /* 0x0000000e0e0b7223 */ /* 0x040fe2000000000b */
[-C--:B---3--:R-:W-:Y:S01]  /*0ce0*/  FFMA R25, R14, R9.reuse, R25 ;  /* 0x000000090e197223 */ /* 0x088fe20000000019 */
[----:B------:R-:W-:Y:S01]  /*0cf0*/  FADD R26, R26, R9 ;  /* 0x000000091a1a7221 */ /* 0x000fe20000000000 */
[----:B------:R-:W-:Y:S01]  /*0d00*/  FFMA R24, R9, R9, R24 ;  /* 0x0000000909187223 */ /* 0x000fe20000000018 */
[----:B----4-:R-:W-:Y:S01]  /*0d10*/  FADD R5, R5, R12 ;  /* 0x0000000c05057221 */ /* 0x010fe20000000000 */
[C---:B------:R-:W-:Y:S01]  /*0d20*/  FFMA R11, R12.reuse, R12, R11 ;  /* 0x0000000c0c0b7223 */ /* 0x040fe2000000000b */
[-C--:B-----5:R-:W-:Y:S01]  /*0d30*/  FFMA R25, R12, R7.reuse, R25 ;  /* 0x000000070c197223 */ /* 0x0a0fe20000000019 */
[----:B------:R-:W-:Y:S01]  /*0d40*/  FADD R26, R26, R7 ;  /* 0x000000071a1a7221 */ /* 0x000fe20000000000 */
[----:B------:R-:W-:-:S07]  /*0d50*/  FFMA R24, R7, R7, R24 ;  /* 0x0000000707187223 */ /* 0x000fce0000000018 */
.L_x_4:
[----:B------:R-:W-:Y:S05]  /*0d60*/  @P1 BRA `(.L_x_0) ;  /* 0x0000000000341947 */ /* 0x000fea0003800000 */
[----:B------:R-:W0:Y:S01]  /*0d70*/  LDC.64 R8, c[0x0][0x398] ;  /* 0x0000e600ff087b82 */ /* 0x000e220000000a00 */
[-CC-:B------:R-:W-:Y:S02]  /*0d80*/  IMAD R13, R2, R4.reuse, R27.reuse ;  /* 0x00000004020d7224 */ /* 0x180fe400078e021b */
[----:B------:R-:W-:-:S05]  /*0d90*/  IMAD R27, R3, R4, R27 ;  /* 0x00000004031b7224 */ /* 0x000fca00078e021b */
[----:B------:R-:W1:Y:S01]  /*0da0*/  LDC.64 R6, c[0x0][0x3a0] ;  /* 0x0000e800ff067b82 */ /* 0x000e620000000a00 */
[----:B0-----:R-:W-:-:S06]  /*0db0*/  IMAD.WIDE.U32 R8, R13, 0x4, R8 ;  /* 0x000000040d087825 */ /* 0x001fcc00078e0008 */
[----:B------:R-:W2:Y:S01]  /*0dc0*/  LDG.E R8, desc[UR8][R8.64] ;  /* 0x0000000808087981 */ /* 0x000ea2000c1e1900 */
[----:B-1----:R-:W-:-:S06]  /*0dd0*/  IMAD.WIDE.U32 R6, R27, 0x4, R6 ;  /* 0x000000041b067825 */ /* 0x002fcc00078e0006 */
[----:B------:R-:W3:Y:S01]  /*0de0*/  LDG.E R7, desc[UR8][R6.64] ;  /* 0x0000000806077981 */ /* 0x000ee2000c1e1900 */
[----:B--2---:R-:W-:Y:S01]  /*0df0*/  FADD R5, R5, R8 ;  /* 0x0000000805057221 */ /* 0x004fe20000000000 */
[C---:B------:R-:W-:Y:S01]  /*0e00*/  FFMA R11, R8.reuse, R8, R11 ;  /* 0x00000008080b7223 */ /* 0x040fe2000000000b */
[-C--:B---3--:R-:W-:Y:S01]  /*0e10*/  FFMA R25, R8, R7.reuse, R25 ;  /* 0x0000000708197223 */ /* 0x088fe20000000019 */
[----:B------:R-:W-:Y:S01]  /*0e20*/  FADD R26, R26, R7 ;  /* 0x000000071a1a7221 */ /* 0x000fe20000000000 */
[----:B------:R-:W-:-:S07]  /*0e30*/  FFMA R24, R7, R7, R24 ;  /* 0x0000000707187223 */ /* 0x000fce0000000018 */
.L_x_0:
[----:B------:R-:W-:Y:S01]  /*0e40*/  I2FP.F32.U32 R4, R4 ;  /* 0x0000000400047245 */ /* 0x000fe20000201000 */
[-C--:B------:R-:W-:Y:S01]  /*0e50*/  FMUL R7, R5, R5.reuse ;  /* 0x0000000505077220 */ /* 0x080fe20000400000 */
[C---:B------:R-:W-:Y:S01]  /*0e60*/  FMUL R9, R26.reuse, R26 ;  /* 0x0000001a1a097220 */ /* 0x040fe20000400000 */
[----:B------:R-:W-:Y:S01]  /*0e70*/  FMUL R5, R26, R5 ;  /* 0x000000051a057220 */ /* 0x000fe20000400000 */
[----:B------:R-:W-:Y:S01]  /*0e80*/  BSSY.RECONVERGENT B0, `(.L_x_5) ;  /* 0x0000010000007945 */ /* 0x000fe20003800200 */
[C---:B------:R-:W-:Y:S01]  /*0e90*/  FFMA R7, R4.reuse, R11, -R7 ;  /* 0x0000000b04077223 */ /* 0x040fe20000000807 */
[C---:B------:R-:W-:Y:S01]  /*0ea0*/  FFMA R24, R4.reuse, R24, -R9 ;  /* 0x0000001804187223 */ /* 0x040fe20000000809 */
[----:B------:R-:W-:-:S03]  /*0eb0*/  FFMA R25, R4, R25, -R5 ;  /* 0x0000001904197223 */ /* 0x000fc60000000805 */
[----:B------:R-:W-:-:S04]  /*0ec0*/  FMUL R7, R7, R24 ;  /* 0x0000001807077220 */ /* 0x000fc80000400000 */
[----:B------:R0:W1:Y:S01]  /*0ed0*/  MUFU.RSQ R8, R7 ;  /* 0x0000000700087308 */ /* 0x0000620000001400 */
[----:B------:R-:W-:-:S04]  /*0ee0*/  IADD3 R6, PT, PT, R7, -0xd000000, RZ ;  /* 0xf300000007067810 */ /* 0x000fc80007ffe0ff */
[----:B------:R-:W-:-:S13]  /*0ef0*/  ISETP.GT.U32.AND P0, PT, R6, 0x727fffff, PT ;  /* 0x727fffff0600780c */ /* 0x000fda0003f04070 */
[----:B01----:R-:W-:Y:S05]  /*0f00*/  @!P0 BRA `(.L_x_6) ;  /* 0x00000000000c8947 */ /* 0x003fea0003800000 */
[----:B------:R-:W-:-:S07]  /*0f10*/  MOV R10, 0xf30 ;  /* 0x00000f30000a7802 */ /* 0x000fce0000000f00 */
[----:B------:R-:W-:Y:S05]  /*0f20*/  CALL.REL.NOINC `($__internal_0_$__cuda_sm20_sqrt_rn_f32_slowpath) ;  /* 0x0000001000387944 */ /* 0x000fea0003c00000 */
[----:B------:R-:W-:Y:S05]  /*0f30*/  BRA `(.L_x_7) ;  /* 0x0000000000107947 */ /* 0x000fea0003800000 */
.L_x_6:
[----:B------:R-:W-:Y:S01]  /*0f40*/  FMUL.FTZ R6, R7, R8 ;  /* 0x0000000807067220 */ /* 0x000fe20000410000 */
[----:B------:R-:W-:-:S03]  /*0f50*/  FMUL.FTZ R4, R8, 0.5 ;  /* 0x3f00000008047820 */ /* 0x000fc60000410000 */
[----:B------:R-:W-:-:S04]  /*0f60*/  FFMA R5, -R6, R6, R7 ;  /* 0x0000000606057223 */ /* 0x000fc80000000107 */
[----:B------:R-:W-:-:S07]  /*0f70*/  FFMA R6, R5, R4, R6 ;  /* 0x0000000405067223 */ /* 0x000fce0000000006 */
.L_x_7:
[----:B------:R-:W-:Y:S05]  /*0f80*/  BSYNC.RECONVERGENT B0 ;  /* 0x0000000000007941 */ /* 0x000fea0003800200 */
.L_x_5:
[----:B------:R-:W0:Y:S01]  /*0f90*/  MUFU.RCP R5, R6 ;  /* 0x0000000600057308 */ /* 0x000e220000001000 */
[----:B------:R-:W-:Y:S07]  /*0fa0*/  BSSY.RECONVERGENT B0, `(.L_x_8) ;  /* 0x000000b000007945 */ /* 0x000fee0003800200 */
[----:B------:R-:W1:Y:S01]  /*0fb0*/  FCHK P0, R25, R6 ;  /* 0x0000000619007302 */ /* 0x000e620000000000 */
[----:B0-----:R-:W-:-:S04]  /*0fc0*/  FFMA R4, R5, -R6, 1 ;  /* 0x3f80000005047423 */ /* 0x001fc80000000806 */
[----:B------:R-:W-:-:S04]  /*0fd0*/  FFMA R4, R5, R4, R5 ;  /* 0x0000000405047223 */ /* 0x000fc80000000005 */
[----:B------:R-:W-:-:S04]  /*0fe0*/  FFMA R5, R25, R4, RZ ;  /* 0x0000000419057223 */ /* 0x000fc800000000ff */
[----:B------:R-:W-:-:S04]  /*0ff0*/  FFMA R7, R5, -R6, R25 ;  /* 0x8000000605077223 */ /* 0x000fc80000000019 */
[----:B------:R-:W-:Y:S01]  /*1000*/  FFMA R4, R4, R7, R5 ;  /* 0x0000000704047223 */ /* 0x000fe20000000005 */
[----:B-1----:R-:W-:Y:S06]  /*1010*/  @!P0 BRA `(.L_x_9) ;  /* 0x00000000000c8947 */ /* 0x002fec0003800000 */
[----:B------:R-:W-:Y:S02]  /*1020*/  MOV R4, R6 ;  /* 0x0000000600047202 */ /* 0x000fe40000000f00 */
[----:B------:R-:W-:-:S07]  /*1030*/  MOV R6, 0x1050 ;  /* 0x0000105000067802 */ /* 0x000fce0000000f00 */
[----:B------:R-:W-:Y:S05]  /*1040*/  CALL.REL.NOINC `($__internal_1_$__cuda_sm3x_div_rn_noftz_f32_slowpath) ;  /* 0x0000001000507944 */ /* 0x000fea0003c00000 */
.L_x_9:
[----:B------:R-:W-:Y:S05]  /*1050*/  BSYNC.RECONVERGENT B0 ;  /* 0x0000000000007941 */ /* 0x000fea0003800200 */
.L_x_8:
[----:B------:R-:W0:Y:S02]  /*1060*/  LDCU UR5, c[0x0][0x390] ;  /* 0x00007200ff0577ac */ /* 0x000e240008000800 */
[----:B0-----:R-:W-:-:S13]  /*1070*/  ISETP.NE.AND P0, PT, RZ, UR5, PT ;  /* 0x00000005ff007c0c */ /* 0x001fda000bf05270 */
[----:B------:R-:W-:Y:S05]  /*1080*/  @!P0 EXIT ;  /* 0x000000000000894d */ /* 0x000fea0003800000 */
[----:B------:R-:W-:Y:S01]  /*1090*/  UISETP.GE.U32.AND UP0, UPT, UR5, 0x8, UPT ;  /* 0x000000080500788c */ /* 0x000fe2000bf06070 */
[----:B------:R-:W-:Y:S01]  /*10a0*/  HFMA2 R5, -RZ, RZ, 0, 0 ;  /* 0x00000000ff057431 */ /* 0x000fe200000001ff */
[----:B------:R-:W-:-:S07]  /*10b0*/  ULOP3.LUT UR6, UR5, 0x7, URZ, 0xc0, !UPT ;  /* 0x0000000705067892 */ /* 0x000fce000f8ec0ff */
[----:B------:R-:W-:Y:S05]  /*10c0*/  BRA.U !UP0, `(.L_x_10) ;  /* 0x0000000508cc7547 */ /* 0x000fea000b800000 */
[----:B------:R-:W0:Y:S01]  /*10d0*/  LDC R11, c[0x0][0x3a8] ;  /* 0x0000ea00ff0b7b82 */ /* 0x000e220000000800 */
[----:B------:R-:W-:Y:S01]  /*10e0*/  ULOP3.LUT UR5, UR5, 0xfffffff8, URZ, 0xc0, !UPT ;  /* 0xfffffff805057892 */ /* 0x000fe2000f8ec0ff */
[----:B------:R-:W-:-:S03]  /*10f0*/  IMAD.MOV.U32 R6, RZ, RZ, RZ ;  /* 0x000000ffff067224 */ /* 0x000fc600078e00ff */
[----:B------:R-:W-:Y:S02]  /*1100*/  UIADD3 UR7, UPT, UPT, -UR5, URZ, URZ ;  /* 0x000000ff05077290 */ /* 0x000fe4000fffe1ff */
[----:B------:R-:W-:Y:S02]  /*1110*/  MOV R5, UR5 ;  /* 0x0000000500057c02 */ /* 0x000fe40008000f00 */
[C---:B0-----:R-:W-:Y:S01]  /*1120*/  IADD3 R10, PT, PT, R11.reuse, UR4, R0 ;  /* 0x000000040b0a7c10 */ /* 0x041fe2000fffe000 */
[C-C-:B------:R-:W-:Y:S01]  /*1130*/  IMAD R0, R11.reuse, 0x3, R2.reuse ;  /* 0x000000030b007824 */ /* 0x140fe200078e0202 */
[CC--:B------:R-:W-:Y:S01]  /*1140*/  LEA R28, R11.reuse, R2.reuse, 0x2 ;  /* 0x000000020b1c7211 */ /* 0x0c0fe200078e10ff */
[C-C-:B------:R-:W-:Y:S01]  /*1150*/  IMAD R12, R11.reuse, 0x7, R2.reuse ;  /* 0x000000070b0c7824 */ /* 0x140fe200078e0202 */
[C---:B------:R-:W-:Y:S01]  /*1160*/  LEA R8, R11.reuse, R2, 0x1 ;  /* 0x000000020b087211 */ /* 0x040fe200078e08ff */
[C-C-:B------:R-:W-:Y:S02]  /*1170*/  IMAD R14, R11.reuse, 0x6, R2.reuse ;  /* 0x000000060b0e7824 */ /* 0x140fe400078e0202 */
[----:B------:R-:W-:-:S02]  /*1180*/  IMAD R26, R11, 0x5, R2 ;  /* 0x000000050b1a7824 */ /* 0x000fc400078e0202 */
[-CC-:B------:R-:W-:Y:S02]  /*1190*/  IMAD R9, R0, R11.reuse, R3.reuse ;  /* 0x0000000b00097224 */ /* 0x180fe400078e0203 */
[-C--:B------:R-:W-:Y:S02]  /*11a0*/  IMAD R7, R11, R11.reuse, RZ ;  /* 0x0000000b0b077224 */ /* 0x080fe400078e02ff */
[-CC-:B------:R-:W-:Y:S02]  /*11b0*/  IMAD R10, R10, R11.reuse, R3.reuse ;  /* 0x0000000b0a0a7224 */ /* 0x180fe400078e0203 */
[-CC-:B------:R-:W-:Y:S02]  /*11c0*/  IMAD R12, R12, R11.reuse, R3.reuse ;  /* 0x0000000b0c0c7224 */ /* 0x180fe400078e0203 */
[-CC-:B------:R-:W-:Y:S02]  /*11d0*/  IMAD R14, R14, R11.reuse, R3.reuse ;  /* 0x0000000b0e0e7224 */ /* 0x180fe400078e0203 */
[----:B------:R-:W-:-:S02]  /*11e0*/  IMAD R26, R26, R11, R3 ;  /* 0x0000000b1a1a7224 */ /* 0x000fc400078e0203 */
[-CC-:B------:R-:W-:Y:S02]  /*11f0*/  IMAD R28, R28, R11.reuse, R3.reuse ;  /* 0x0000000b1c1c7224 */ /* 0x180fe400078e0203 */
[-CC-:B------:R-:W-:Y:S02]  /*1200*/  IMAD R8, R8, R11.reuse, R3.reuse ;  /* 0x0000000b08087224 */ /* 0x180fe400078e0203 */
[----:B------:R-:W-:-:S07]  /*1210*/  IMAD R0, R2, R11, R3 ;  /* 0x0000000b02007224 */ /* 0x000fce00078e0203 */
.L_x_11:
[----:B0-----:R-:W0:Y:S02]  /*1220*/  LDC.64 R16, c[0x0][0x388] ;  /* 0x0000e200ff107b82 */ /* 0x001e240000000a00 */
[----:B0-----:R-:W-:-:S05]  /*1230*/  IMAD.WIDE.U32 R16, R6, 0x4, R16 ;  /* 0x0000000406107825 */ /* 0x001fca00078e0010 */
[----:B------:R-:W2:Y:S04]  /*1240*/  LDG.E R13, desc[UR8][R16.64+0x4] ;  /* 0x00000408100d7981 */ /* 0x000ea8000c1e1900 */
[----:B------:R-:W3:Y:S01]  /*1250*/  LDG.E R11, desc[UR8][R16.64] ;  /* 0x00000008100b7981 */ /* 0x000ee2000c1e1900 */
[----:B--2---:R-:W-:-:S04]  /*1260*/  FSETP.GEU.AND P0, PT, R4, R13, PT ;  /* 0x0000000d0400720b */ /* 0x004fc80003f0e000 */
[----:B---3--:R-:W-:-:S13]  /*1270*/  FSETP.LTU.OR P0, PT, R4, R11, P0 ;  /* 0x0000000b0400720b */ /* 0x008fda0000709400 */
[----:B------:R-:W0:Y:S02]  /*1280*/  @!P0 LDC.64 R24, c[0x0][0x380] ;  /* 0x0000e000ff188b82 */ /* 0x000e240000000a00 */
[----:B0-----:R-:W-:-:S05]  /*1290*/  @!P0 IMAD.WIDE.U32 R24, R0, 0x8, R24 ;  /* 0x0000000800188825 */ /* 0x001fca00078e0018 */
[----:B------:R-:W2:Y:S02]  /*12a0*/  @!P0 LDG.E.64 R18, desc[UR8][R24.64] ;  /* 0x0000000818128981 */ /* 0x000ea4000c1e1b00 */
[----:B--2---:R-:W-:-:S04]  /*12b0*/  @!P0 IADD3 R22, P1, PT, R18, 0x1, RZ ;  /* 0x0000000112168810 */ /* 0x004fc80007f3e0ff */
[----:B------:R-:W-:-:S05]  /*12c0*/  @!P0 IADD3.X R23, PT, PT, RZ, R19, RZ, P1, !PT ;  /* 0x00000013ff178210 */ /* 0x000fca0000ffe4ff */
[----:B------:R0:W-:Y:S04]  /*12d0*/  @!P0 STG.E.64 desc[UR8][R24.64], R22 ;  /* 0x0000001618008986 */ /* 0x0001e8000c101b08 */
[----:B------:R-:W2:Y:S04]  /*12e0*/  LDG.E R13, desc[UR8][R16.64+0xc] ;  /* 0x00000c08100d7981 */ /* 0x000ea8000c1e1900 */
[----:B------:R-:W3:Y:S01]  /*12f0*/  LDG.E R11, desc[UR8][R16.64+0x8] ;  /* 0x00000808100b7981 */ /* 0x000ee2000c1e1900 */
[----:B--2---:R-:W-:-:S04]  /*1300*/  FSETP.GEU.AND P0, PT, R4, R13, PT ;  /* 0x0000000d0400720b */ /* 0x004fc80003f0e000 */
[----:B---3--:R-:W-:-:S13]  /*1310*/  FSETP.LTU.OR P0, PT, R4, R11, P0 ;  /* 0x0000000b0400720b */ /* 0x008fda0000709400 */
[----:B------:R-:W1:Y:S02]  /*1320*/  @!P0 LDC.64 R18, c[0x0][0x380] ;  /* 0x0000e000ff128b82 */ /* 0x000e640000000a00 */
[----:B-1----:R-:W-:-:S05]  /*1330*/  @!P0 IMAD.WIDE.U32 R18, R10, 0x8, R18 ;  /* 0x000000080a128825 */ /* 0x002fca00078e0012 */
        /* <DEDUP_REMOVED lines=8> */
[----:B0-----:R-:W0:Y:S02]  /*13c0*/  @!P0 LDC.64 R24, c[0x0][0x380] ;  /* 0x0000e000ff188b82 */ /* 0x001e240000000a00 */
[----:B0-----:R-:W-:-:S05]  /*13d0*/  @!P0 IMAD.WIDE.U32 R24, R8, 0x8, R24 ;  /* 0x0000000808188825 */ /* 0x001fca00078e0018 */
[----:B-1----:R-:W2:Y:S02]  /*13e0*/  @!P0 LDG.E.64 R18, desc[UR8][R24.64] ;  /* 0x0000000818128981 */ /* 0x002ea4000c1e1b00 */
        /* <DEDUP_REMOVED lines=20> */
[----:B--2---:R-:W-:-:S05]  /*1530*/  @!P0 IADD3 R22, P1, PT, R18, 0x1, RZ ;  /* 0x0000000112168810 */ /* 0x004fca0007f3e0ff */
[----:B------:R-:W-:-:S05]  /*1540*/  @!P0 IMAD.X R23, RZ, RZ, R19, P1 ;  /* 0x000000ffff178224 */ /* 0x000fca00008e0613 */
        /* <DEDUP_REMOVED lines=25> */
[----:B-1----:R-:W1:Y:S02]  /*16e0*/  @!P0 LDC.64 R20, c[0x0][0x380] ;  /* 0x0000e000ff148b82 */ /* 0x002e640000000a00 */
[----:B-1----:R-:W-:-:S05]  /*16f0*/  @!P0 IMAD.WIDE.U32 R20, R12, 0x8, R20 ;  /* 0x000000080c148825 */ /* 0x002fca00078e0014 */
[----:B------:R-:W2:Y:S01]  /*1700*/  @!P0 LDG.E.64 R18, desc[UR8][R20.64] ;  /* 0x0000000814128981 */ /* 0x000ea2000c1e1b00 */
[----:B------:R-:W-:Y:S01]  /*1710*/  UIADD3 UR7, UPT, UPT, UR7, 0x8, URZ ;  /* 0x0000000807077890 */ /* 0x000fe2000fffe0ff */
[----:B------:R-:W-:Y:S01]  /*1720*/  IADD3 R6, PT, PT, R6, 0x10, RZ ;  /* 0x0000001006067810 */ /* 0x000fe20007ffe0ff */
[C---:B------:R-:W-:Y:S01]  /*1730*/  IMAD R9, R7.reuse, 0x8, R9 ;  /* 0x0000000807097824 */ /* 0x040fe200078e0209 */
[C---:B------:R-:W-:Y:S01]  /*1740*/  LEA R0, R7.reuse, R0, 0x3 ;  /* 0x0000000007007211 */ /* 0x040fe200078e18ff */
[----:B------:R-:W-:Y:S01]  /*1750*/  UISETP.NE.AND UP0, UPT, UR7, URZ, UPT ;  /* 0x000000ff0700728c */ /* 0x000fe2000bf05270 */
[C---:B------:R-:W-:Y:S02]  /*1760*/  LEA R10, R7.reuse, R10, 0x3 ;  /* 0x0000000a070a7211 */ /* 0x040fe400078e18ff */
[C---:B------:R-:W-:Y:S02]  /*1770*/  LEA R8, R7.reuse, R8, 0x3 ;  /* 0x0000000807087211 */ /* 0x040fe400078e18ff */
[----:B------:R-:W-:-:S02]  /*1780*/  LEA R28, R7, R28, 0x3 ;  /* 0x0000001c071c7211 */ /* 0x000fc400078e18ff */
[C---:B------:R-:W-:Y:S02]  /*1790*/  LEA R26, R7.reuse, R26, 0x3 ;  /* 0x0000001a071a7211 */ /* 0x040fe400078e18ff */
[C---:B------:R-:W-:Y:S02]  /*17a0*/  LEA R14, R7.reuse, R14, 0x3 ;  /* 0x0000000e070e7211 */ /* 0x040fe400078e18ff */
[----:B------:R-:W-:Y:S02]  /*17b0*/  LEA R12, R7, R12, 0x3 ;  /* 0x0000000c070c7211 */ /* 0x000fe400078e18ff */
[----:B--2---:R-:W-:-:S04]  /*17c0*/  @!P0 IADD3 R18, P1, PT, R18, 0x1, RZ ;  /* 0x0000000112128810 */ /* 0x004fc80007f3e0ff */
[----:B------:R-:W-:-:S05]  /*17d0*/  @!P0 IADD3.X R19, PT, PT, RZ, R19, RZ, P1, !PT ;  /* 0x00000013ff138210 */ /* 0x000fca0000ffe4ff */
[----:B------:R0:W-:Y:S01]  /*17e0*/  @!P0 STG.E.64 desc[UR8][R20.64], R18 ;  /* 0x0000001214008986 */ /* 0x0001e2000c101b08 */
[----:B------:R-:W-:Y:S05]  /*17f0*/  BRA.U UP0, `(.L_x_11) ;  /* 0xfffffff900887547 */ /* 0x000fea000b83ffff */
.L_x_10:
[----:B------:R-:W-:-:S13]  /*1800*/  ISETP.NE.AND P0, PT, RZ, UR6, PT ;  /* 0x00000006ff007c0c */ /* 0x000fda000bf05270 */
[----:B------:R-:W-:Y:S05]  /*1810*/  @!P0 EXIT ;  /* 0x000000000000894d */ /* 0x000fea0003800000 */
[----:B------:R-:W1:Y:S01]  /*1820*/  LDC R0, c[0x0][0x390] ;  /* 0x0000e400ff007b82 */ /* 0x000e620000000800 */
[----:B------:R-:W-:Y:S01]  /*1830*/  UISETP.GE.U32.AND UP0, UPT, UR6, 0x4, UPT ;  /* 0x000000040600788c */ /* 0x000fe2000bf06070 */
[----:B-1----:R-:W-:-:S04]  /*1840*/  LOP3.LUT R16, R0, 0x3, RZ, 0xc0, !PT ;  /* 0x0000000300107812 */ /* 0x002fc800078ec0ff */
[----:B------:R-:W-:-:S04]  /*1850*/  ISETP.NE.AND P1, PT, R16, RZ, PT ;  /* 0x000000ff1000720c */ /* 0x000fc80003f25270 */
[----:B------:R-:W-:Y:S09]  /*1860*/  BRA.U !UP0, `(.L_x_12) ;  /* 0x0000000508047547 */ /* 0x000ff2000b800000 */
[----:B------:R-:W1:Y:S01]  /*1870*/  LDC.64 R6, c[0x0][0x388] ;  /* 0x0000e200ff067b82 */ /* 0x000e620000000a00 */
[----:B------:R-:W-:-:S05]  /*1880*/  SHF.L.U32 R9, R5, 0x1, RZ ;  /* 0x0000000105097819 */ /* 0x000fca00000006ff */
[----:B-1----:R-:W-:-:S05]  /*1890*/  IMAD.WIDE.U32 R8, R9, 0x4, R6 ;  /* 0x0000000409087825 */ /* 0x002fca00078e0006 */
[----:B------:R-:W2:Y:S04]  /*18a0*/  LDG.E R13, desc[UR8][R8.64+0x4] ;  /* 0x00000408080d7981 */ /* 0x000ea8000c1e1900 */
[----:B------:R-:W3:Y:S01]  /*18b0*/  LDG.E R11, desc[UR8][R8.64] ;  /* 0x00000008080b7981 */ /* 0x000ee2000c1e1900 */
[----:B--2---:R-:W-:-:S04]  /*18c0*/  FSETP.GEU.AND P0, PT, R4, R13, PT ;  /* 0x0000000d0400720b */ /* 0x004fc80003f0e000 */
[----:B---3--:R-:W-:-:S13]  /*18d0*/  FSETP.LTU.OR P0, PT, R4, R11, P0 ;  /* 0x0000000b0400720b */ /* 0x008fda0000709400 */
[----:B------:R-:W1:Y:S08]  /*18e0*/  @!P0 LDC R13, c[0x0][0x3a8] ;  /* 0x0000ea00ff0d8b82 */ /* 0x000e700000000800 */
[----:B------:R-:W2:Y:S01]  /*18f0*/  @!P0 LDC.64 R10, c[0x0][0x380] ;  /* 0x0000e000ff0a8b82 */ /* 0x000ea20000000a00 */
[----:B-1----:R-:W-:-:S04]  /*1900*/  @!P0 IMAD R12, R5, R13, R2 ;  /* 0x0000000d050c8224 */ /* 0x002fc800078e0202 */
[----:B------:R-:W-:-:S04]  /*1910*/  @!P0 IMAD R13, R12, R13, R3 ;  /* 0x0000000d0c0d8224 */ /* 0x000fc800078e0203 */
[----:B--2---:R-:W-:-:S05]  /*1920*/  @!P0 IMAD.WIDE.U32 R10, R13, 0x8, R10 ;  /* 0x000000080d0a8825 */ /* 0x004fca00078e000a */
[----:B------:R-:W0:Y:S01]  /*1930*/  @!P0 LDG.E.64 R12, desc[UR8][R10.64] ;  /* 0x000000080a0c8981 */ /* 0x000e22000c1e1b00 */
[----:B------:R-:W-:-:S04]  /*1940*/  IADD3 R17, PT, PT, R5, 0x1, RZ ;  /* 0x0000000105117810 */ /* 0x000fc80007ffe0ff */
[----:B------:R-:W-:-:S05]  /*1950*/  SHF.L.U32 R9, R17, 0x1, RZ ;  /* 0x0000000111097819 */ /* 0x000fca00000006ff */
[----:B------:R-:W-:Y:S01]  /*1960*/  IMAD.WIDE.U32 R8, R9, 0x4, R6 ;  /* 0x0000000409087825 */ /* 0x000fe200078e0006 */
[----:B0-----:R-:W-:-:S05]  /*1970*/  @!P0 IADD3 R18, P2, PT, R12, 0x1, RZ ;  /* 0x000000010c128810 */ /* 0x001fca0007f5e0ff */
[----:B------:R-:W-:-:S05]  /*1980*/  @!P0 IMAD.X R19, RZ, RZ, R13, P2 ;  /* 0x000000ffff138224 */ /* 0x000fca00010e060d */
[----:B------:R0:W-:Y:S04]  /*1990*/  @!P0 STG.E.64 desc[UR8][R10.64], R18 ;  /* 0x000000120a008986 */ /* 0x0001e8000c101b08 */
        /* <DEDUP_REMOVED lines=13> */
[----:B0-----:R-:W-:-:S04]  /*1a70*/  @!P0 IADD3 R18, P2, PT, R14, 0x1, RZ ;  /* 0x000000010e128810 */ /* 0x001fc80007f5e0ff */
[----:B------:R-:W-:-:S05]  /*1a80*/  @!P0 IADD3.X R19, PT, PT, RZ, R15, RZ, P2, !PT ;  /* 0x0000000fff138210 */ /* 0x000fca00017fe4ff */
        /* <DEDUP_REMOVED lines=10> */
[----:B------:R-:W2:Y:S01]  /*1b30*/  @!P0 LDG.E.64 R14, desc[UR8][R10.64] ;  /* 0x000000080a0e8981 */ /* 0x000ea2000c1e1b00 */
[----:B------:R-:W-:-:S04]  /*1b40*/  IADD3 R17, PT, PT, R5, 0x3, RZ ;  /* 0x0000000305117810 */ /* 0x000fc80007ffe0ff */
[----:B------:R-:W-:-:S05]  /*1b50*/  SHF.L.U32 R9, R17, 0x1, RZ ;  /* 0x0000000111097819 */ /* 0x000fca00000006ff */
[----:B------:R-:W-:Y:S01]  /*1b60*/  IMAD.WIDE.U32 R6, R9, 0x4, R6 ;  /* 0x0000000409067825 */ /* 0x000fe200078e0006 */
[----:B--2---:R-:W-:-:S04]  /*1b70*/  @!P0 IADD3 R14, P2, PT, R14, 0x1, RZ ;  /* 0x000000010e0e8810 */ /* 0x004fc80007f5e0ff */
[----:B------:R-:W-:-:S05]  /*1b80*/  @!P0 IADD3.X R15, PT, PT, RZ, R15, RZ, P2, !PT ;  /* 0x0000000fff0f8210 */ /* 0x000fca00017fe4ff */
[----:B------:R1:W-:Y:S04]  /*1b90*/  @!P0 STG.E.64 desc[UR8][R10.64], R14 ;  /* 0x0000000e0a008986 */ /* 0x0003e8000c101b08 */
[----:B0-----:R-:W2:Y:S04]  /*1ba0*/  LDG.E R13, desc[UR8][R6.64+0x4] ;  /* 0x00000408060d7981 */ /* 0x001ea8000c1e1900 */
[----:B------:R-:W3:Y:S01]  /*1bb0*/  LDG.E R9, desc[UR8][R6.64] ;  /* 0x0000000806097981 */ /* 0x000ee2000c1e1900 */
[----:B--2---:R-:W-:-:S04]  /*1bc0*/  FSETP.GEU.AND P0, PT, R4, R13, PT ;  /* 0x0000000d0400720b */ /* 0x004fc80003f0e000 */
[----:B---3--:R-:W-:-:S13]  /*1bd0*/  FSETP.LTU.OR P0, PT, R4, R9, P0 ;  /* 0x000000090400720b */ /* 0x008fda0000709400 */
[----:B------:R-:W0:Y:S08]  /*1be0*/  @!P0 LDC R13, c[0x0][0x3a8] ;  /* 0x0000ea00ff0d8b82 */ /* 0x000e300000000800 */
[----:B------:R-:W2:Y:S01]  /*1bf0*/  @!P0 LDC.64 R8, c[0x0][0x380] ;  /* 0x0000e000ff088b82 */ /* 0x000ea20000000a00 */
[----:B0-----:R-:W-:-:S04]  /*1c00*/  @!P0 IMAD R12, R17, R13, R2 ;  /* 0x0000000d110c8224 */ /* 0x001fc800078e0202 */
[----:B------:R-:W-:-:S04]  /*1c10*/  @!P0 IMAD R13, R12, R13, R3 ;  /* 0x0000000d0c0d8224 */ /* 0x000fc800078e0203 */
[----:B--2---:R-:W-:-:S05]  /*1c20*/  @!P0 IMAD.WIDE.U32 R8, R13, 0x8, R8 ;  /* 0x000000080d088825 */ /* 0x004fca00078e0008 */
[----:B------:R-:W1:Y:S01]  /*1c30*/  @!P0 LDG.E.64 R12, desc[UR8][R8.64] ;  /* 0x00000008080c8981 */ /* 0x000e62000c1e1b00 */
[----:B------:R-:W-:Y:S01]  /*1c40*/  VIADD R5, R5, 0x4 ;  /* 0x0000000405057836 */ /* 0x000fe20000000000 */
[----:B-1----:R-:W-:-:S04]  /*1c50*/  @!P0 IADD3 R10, P2, PT, R12, 0x1, RZ ;  /* 0x000000010c0a8810 */ /* 0x002fc80007f5e0ff */
[----:B------:R-:W-:-:S05]  /*1c60*/  @!P0 IADD3.X R11, PT, PT, RZ, R13, RZ, P2, !PT ;  /* 0x0000000dff0b8210 */ /* 0x000fca00017fe4ff */
[----:B------:R1:W-:Y:S04]  /*1c70*/  @!P0 STG.E.64 desc[UR8][R8.64], R10 ;  /* 0x0000000a08008986 */ /* 0x0003e8000c101b08 */
.L_x_12:
[----:B------:R-:W-:Y:S05]  /*1c80*/  @!P1 EXIT ;  /* 0x000000000000994d */ /* 0x000fea0003800000 */
[----:B------:R-:W-:Y:S02]  /*1c90*/  ISETP.NE.AND P0, PT, R16, 0x1, PT ;  /* 0x000000011000780c */ /* 0x000fe40003f05270 */
[----:B------:R-:W-:-:S04]  /*1ca0*/  LOP3.LUT R0, R0, 0x1, RZ, 0xc0, !PT ;  /* 0x0000000100007812 */ /* 0x000fc800078ec0ff */
[----:B------:R-:W-:-:S07]  /*1cb0*/  ISETP.NE.U32.AND P1, PT, R0, 0x1, PT ;  /* 0x000000010000780c */ /* 0x000fce0003f25070 */
[----:B------:R-:W-:Y:S06]  /*1cc0*/  @!P0 BRA `(.L_x_13) ;  /* 0x0000000000848947 */ /* 0x000fec0003800000 */
[----:B------:R-:W2:Y:S01]  /*1cd0*/  LDC.64 R6, c[0x0][0x388] ;  /* 0x0000e200ff067b82 */ /* 0x000ea20000000a00 */
[----:B-1----:R-:W-:-:S05]  /*1ce0*/  SHF.L.U32 R11, R5, 0x1, RZ ;  /* 0x00000001050b7819 */ /* 0x002fca00000006ff */
[----:B--2---:R-:W-:-:S05]  /*1cf0*/  IMAD.WIDE.U32 R10, R11, 0x4, R6 ;  /* 0x000000040b0a7825 */ /* 0x004fca00078e0006 */
        /* <DEDUP_REMOVED lines=16> */
[----:B------:R-:W3:Y:S04]  /*1e00*/  LDG.E R11, desc[UR8][R6.64+0x4] ;  /* 0x00000408060b7981 */ /* 0x000ee8000c1e1900 */
[----:B------:R-:W4:Y:S01]  /*1e10*/  LDG.E R9, desc[UR8][R6.64] ;  /* 0x0000000806097981 */ /* 0x000f22000c1e1900 */
[----:B---3--:R-:W-:-:S04]  /*1e20*/  FSETP.GEU.AND P0, PT, R4, R11, PT ;  /* 0x0000000b0400720b */ /* 0x008fc80003f0e000 */
[----:B----4-:R-:W-:-:S13]  /*1e30*/  FSETP.LTU.OR P0, PT, R4, R9, P0 ;  /* 0x000000090400720b */ /* 0x010fda0000709400 */
[----:B------:R-:W1:Y:S08]  /*1e40*/  @!P0 LDC R11, c[0x0][0x3a8] ;  /* 0x0000ea00ff0b8b82 */ /* 0x000e700000000800 */
[----:B------:R-:W3:Y:S01]  /*1e50*/  @!P0 LDC.64 R8, c[0x0][0x380] ;  /* 0x0000e000ff088b82 */ /* 0x000ee20000000a00 */
[----:B-1----:R-:W-:-:S04]  /*1e60*/  @!P0 IMAD R0, R17, R11, R2 ;  /* 0x0000000b11008224 */ /* 0x002fc800078e0202 */
[----:B------:R-:W-:-:S04]  /*1e70*/  @!P0 IMAD R11, R0, R11, R3 ;  /* 0x0000000b000b8224 */ /* 0x000fc800078e0203 */
[----:B---3--:R-:W-:-:S05]  /*1e80*/  @!P0 IMAD.WIDE.U32 R8, R11, 0x8, R8 ;  /* 0x000000080b088825 */ /* 0x008fca00078e0008 */
[----:B------:R-:W3:Y:S01]  /*1e90*/  @!P0 LDG.E.64 R10, desc[UR8][R8.64] ;  /* 0x00000008080a8981 */ /* 0x000ee2000c1e1b00 */
[----:B------:R-:W-:Y:S02]  /*1ea0*/  IADD3 R5, PT, PT, R5, 0x2, RZ ;  /* 0x0000000205057810 */ /* 0x000fe40007ffe0ff */
[----:B---3--:R-:W-:-:S04]  /*1eb0*/  @!P0 IADD3 R10, P2, PT, R10, 0x1, RZ ;  /* 0x000000010a0a8810 */ /* 0x008fc80007f5e0ff */
[----:B------:R-:W-:-:S05]  /*1ec0*/  @!P0 IADD3.X R11, PT, PT, RZ, R11, RZ, P2, !PT ;  /* 0x0000000bff0b8210 */ /* 0x000fca00017fe4ff */
[----:B------:R2:W-:Y:S04]  /*1ed0*/  @!P0 STG.E.64 desc[UR8][R8.64], R10 ;  /* 0x0000000a08008986 */ /* 0x0005e8000c101b08 */
.L_x_13:
[----:B------:R-:W-:Y:S05]  /*1ee0*/  @P1 EXIT ;  /* 0x000000000000194d */ /* 0x000fea0003800000 */
[----:B------:R-:W3:Y:S01]  /*1ef0*/  LDC.64 R6, c[0x0][0x388] ;  /* 0x0000e200ff067b82 */ /* 0x000ee20000000a00 */
[----:B-12---:R-:W-:-:S05]  /*1f00*/  SHF.L.U32 R9, R5, 0x1, RZ ;  /* 0x0000000105097819 */ /* 0x006fca00000006ff */
[----:B---3--:R-:W-:-:S05]  /*1f10*/  IMAD.WIDE.U32 R6, R9, 0x4, R6 ;  /* 0x0000000409067825 */ /* 0x008fca00078e0006 */
[----:B------:R-:W2:Y:S04]  /*1f20*/  LDG.E R11, desc[UR8][R6.64+0x4] ;  /* 0x00000408060b7981 */ /* 0x000ea8000c1e1900 */
[----:B------:R-:W3:Y:S01]  /*1f30*/  LDG.E R9, desc[UR8][R6.64] ;  /* 0x0000000806097981 */ /* 0x000ee2000c1e1900 */
[----:B--2---:R-:W-:-:S04]  /*1f40*/  FSETP.GEU.AND P0, PT, R4, R11, PT ;  /* 0x0000000b0400720b */ /* 0x004fc80003f0e000 */
[----:B---3--:R-:W-:-:S13]  /*1f50*/  FSETP.LTU.OR P0, PT, R4, R9, P0 ;  /* 0x000000090400720b */ /* 0x008fda0000709400 */
[----:B------:R-:W-:Y:S05]  /*1f60*/  @P0 EXIT ;  /* 0x000000000000094d */ /* 0x000fea0003800000 */
[----:B------:R-:W1:Y:S01]  /*1f70*/  LDCU UR4, c[0x0][0x3a8] ;  /* 0x00007500ff0477ac */ /* 0x000e620008000800 */
[----:B------:R-:W2:Y:S01]  /*1f80*/  LDC.64 R6, c[0x0][0x380] ;  /* 0x0000e000ff067b82 */ /* 0x000ea20000000a00 */
[----:B-1----:R-:W-:-:S04]  /*1f90*/  IMAD R2, R5, UR4, R2 ;  /* 0x0000000405027c24 */ /* 0x002fc8000f8e0202 */
[----:B------:R-:W-:-:S04]  /*1fa0*/  IMAD R3, R2, UR4, R3 ;  /* 0x0000000402037c24 */ /* 0x000fc8000f8e0203 */
[----:B--2---:R-:W-:-:S05]  /*1fb0*/  IMAD.WIDE.U32 R2, R3, 0x8, R6 ;  /* 0x0000000803027825 */ /* 0x004fca00078e0006 */
[----:B------:R-:W2:Y:S02]  /*1fc0*/  LDG.E.64 R4, desc[UR8][R2.64] ;  /* 0x0000000802047981 */ /* 0x000ea4000c1e1b00 */
[----:B--2---:R-:W-:-:S05]  /*1fd0*/  IADD3 R4, P0, PT, R4, 0x1, RZ ;  /* 0x0000000104047810 */ /* 0x004fca0007f1e0ff */
[----:B------:R-:W-:-:S05]  /*1fe0*/  IMAD.X R5, RZ, RZ, R5, P0 ;  /* 0x000000ffff057224 */ /* 0x000fca00000e0605 */
[----:B------:R-:W-:Y:S01]  /*1ff0*/  STG.E.64 desc[UR8][R2.64], R4 ;  /* 0x0000000402007986 */ /* 0x000fe2000c101b08 */
[----:B------:R-:W-:Y:S05]  /*2000*/  EXIT ;  /* 0x000000000000794d */ /* 0x000fea0003800000 */
        .weak           $__internal_0_$__cuda_sm20_sqrt_rn_f32_slowpath
        .type           $__internal_0_$__cuda_sm20_sqrt_rn_f32_slowpath,@function
        .size           $__internal_0_$__cuda_sm20_sqrt_rn_f32_slowpath,($__internal_1_$__cuda_sm3x_div_rn_noftz_f32_slowpath - $__internal_0_$__cuda_sm20_sqrt_rn_f32_slowpath)
$__internal_0_$__cuda_sm20_sqrt_rn_f32_slowpath:
[----:B------:R-:W-:-:S13]  /*2010*/  LOP3.LUT P0, RZ, R7, 0x7fffffff, RZ, 0xc0, !PT ;  /* 0x7fffffff07ff7812 */ /* 0x000fda000780c0ff */
[----:B------:R-:W-:Y:S01]  /*2020*/  @!P0 MOV R5, R7 ;  /* 0x0000000700058202 */ /* 0x000fe20000000f00 */
[----:B------:R-:W-:Y:S06]  /*2030*/  @!P0 BRA `(.L_x_14) ;  /* 0x0000000000448947 */ /* 0x000fec0003800000 */
[----:B------:R-:W-:Y:S02]  /*2040*/  FSETP.GEU.FTZ.AND P0, PT, R7, RZ, PT ;  /* 0x000000ff0700720b */ /* 0x000fe40003f1e000 */
[----:B------:R-:W-:-:S11]  /*2050*/  MOV R4, R7 ;  /* 0x0000000700047202 */ /* 0x000fd60000000f00 */
[----:B------:R-:W-:Y:S01]  /*2060*/  @!P0 MOV R5, 0x7fffffff ;  /* 0x7fffffff00058802 */ /* 0x000fe20000000f00 */
[----:B------:R-:W-:Y:S06]  /*2070*/  @!P0 BRA `(.L_x_14) ;  /* 0x0000000000348947 */ /* 0x000fec0003800000 */
[----:B------:R-:W-:-:S13]  /*2080*/  FSETP.GTU.FTZ.AND P0, PT, |R4|, +INF , PT ;  /* 0x7f8000000400780b */ /* 0x000fda0003f1c200 */
[----:B------:R-:W-:Y:S01]  /*2090*/  @P0 FADD.FTZ R5, R4, 1 ;  /* 0x3f80000004050421 */ /* 0x000fe20000010000 */
[----:B------:R-:W-:Y:S06]  /*20a0*/  @P0 BRA `(.L_x_14) ;  /* 0x0000000000280947 */ /* 0x000fec0003800000 */
[----:B------:R-:W-:-:S13]  /*20b0*/  FSETP.NEU.FTZ.AND P0, PT, |R4|, +INF , PT ;  /* 0x7f8000000400780b */ /* 0x000fda0003f1d200 */
[----:B------:R-:W-:-:S04]  /*20c0*/  @P0 FFMA R6, R4, 1.84467440737095516160e+19, RZ ;  /* 0x5f80000004060823 */ /* 0x000fc800000000ff */
[----:B------:R-:W0:Y:S02]  /*20d0*/  @P0 MUFU.RSQ R5, R6 ;  /* 0x0000000600050308 */ /* 0x000e240000001400 */
[----:B0-----:R-:W-:Y:S01]  /*20e0*/  @P0 FMUL.FTZ R7, R6, R5 ;  /* 0x0000000506070220 */ /* 0x001fe20000410000 */
[----:B------:R-:W-:Y:S01]  /*20f0*/  @P0 FMUL.FTZ R9, R5, 0.5 ;  /* 0x3f00000005090820 */ /* 0x000fe20000410000 */
[----:B------:R-:W-:Y:S02]  /*2100*/  @!P0 MOV R5, R4 ;  /* 0x0000000400058202 */ /* 0x000fe40000000f00 */
[----:B------:R-:W-:-:S04]  /*2110*/  @P0 FADD.FTZ R8, -R7, -RZ ;  /* 0x800000ff07080221 */ /* 0x000fc80000010100 */
[----:B------:R-:W-:-:S04]  /*2120*/  @P0 FFMA R8, R7, R8, R6 ;  /* 0x0000000807080223 */ /* 0x000fc80000000006 */
[----:B------:R-:W-:-:S04]  /*2130*/  @P0 FFMA R8, R8, R9, R7 ;  /* 0x0000000908080223 */ /* 0x000fc80000000007 */
[----:B------:R-:W-:-:S07]  /*2140*/  @P0 FMUL.FTZ R5, R8, 2.3283064365386962891e-10 ;  /* 0x2f80000008050820 */ /* 0x000fce0000410000 */
.L_x_14:
[----:B------:R-:W-:Y:S01]  /*2150*/  MOV R6, R5 ;  /* 0x0000000500067202 */ /* 0x000fe20000000f00 */
[----:B------:R-:W-:Y:S01]  /*2160*/  HFMA2 R5, -RZ, RZ, 0, 0 ;  /* 0x00000000ff057431 */ /* 0x000fe200000001ff */
[----:B------:R-:W-:-:S04]  /*2170*/  MOV R4, R10 ;  /* 0x0000000a00047202 */ /* 0x000fc80000000f00 */
[----:B------:R-:W-:Y:S05]  /*2180*/  RET.REL.NODEC R4 `(_Z7pearsonPmPfjS0_S0_jjjjjj) ;  /* 0xffffffdc049c7950 */ /* 0x000fea0003c3ffff */
        .weak           $__internal_1_$__cuda_sm3x_div_rn_noftz_f32_slowpath
        .type           $__internal_1_$__cuda_sm3x_div_rn_noftz_f32_slowpath,@function
        .size           $__internal_1_$__cuda_sm3x_div_rn_noftz_f32_slowpath,(.L_x_42 - $__internal_1_$__cuda_sm3x_div_rn_noftz_f32_slowpath)
$__internal_1_$__cuda_sm3x_div_rn_noftz_f32_slowpath:
[----:B------:R-:W-:Y:S01]  /*2190*/  SHF.R.U32.HI R7, RZ, 0x17, R4 ;  /* 0x00000017ff077819 */ /* 0x000fe20000011604 */
[----:B------:R-:W-:Y:S01]  /*21a0*/  BSSY.RECONVERGENT B1, `(.L_x_15) ;  /* 0x0000063000017945 */ /* 0x000fe20003800200 */
[----:B------:R-:W-:Y:S02]  /*21b0*/  SHF.R.U32.HI R5, RZ, 0x17, R25 ;  /* 0x00000017ff057819 */ /* 0x000fe40000011619 */
[----:B------:R-:W-:Y:S02]  /*21c0*/  LOP3.LUT R15, R7, 0xff, RZ, 0xc0, !PT ;  /* 0x000000ff070f7812 */ /* 0x000fe400078ec0ff */
[----:B------:R-:W-:Y:S02]  /*21d0*/  LOP3.LUT R8, R5, 0xff, RZ, 0xc0, !PT ;  /* 0x000000ff05087812 */ /* 0x000fe400078ec0ff */
[----:B------:R-:W-:Y:S01]  /*21e0*/  MOV R5, R25 ;  /* 0x0000001900057202 */ /* 0x000fe20000000f00 */
[----:B------:R-:W-:Y:S01]  /*21f0*/  VIADD R10, R15, 0xffffffff ;  /* 0xffffffff0f0a7836 */ /* 0x000fe20000000000 */
[----:B------:R-:W-:-:S04]  /*2200*/  IADD3 R9, PT, PT, R8, -0x1, RZ ;  /* 0xffffffff08097810 */ /* 0x000fc80007ffe0ff */
[----:B------:R-:W-:-:S04]  /*2210*/  ISETP.GT.U32.AND P0, PT, R10, 0xfd, PT ;  /* 0x000000fd0a00780c */ /* 0x000fc80003f04070 */
[----:B------:R-:W-:-:S13]  /*2220*/  ISETP.GT.U32.OR P0, PT, R9, 0xfd, P0 ;  /* 0x000000fd0900780c */ /* 0x000fda0000704470 */
[----:B------:R-:W-:Y:S01]  /*2230*/  @!P0 MOV R7, RZ ;  /* 0x000000ff00078202 */ /* 0x000fe20000000f00 */
[----:B------:R-:W-:Y:S06]  /*2240*/  @!P0 BRA `(.L_x_16) ;  /* 0x00000000005c8947 */ /* 0x000fec0003800000 */
[----:B------:R-:W-:Y:S02]  /*2250*/  FSETP.GTU.FTZ.AND P1, PT, |R4|, +INF , PT ;  /* 0x7f8000000400780b */ /* 0x000fe40003f3c200 */
[----:B------:R-:W-:-:S04]  /*2260*/  FSETP.GTU.FTZ.AND P0, PT, |R25|, +INF , PT ;  /* 0x7f8000001900780b */ /* 0x000fc80003f1c200 */
[----:B------:R-:W-:-:S13]  /*2270*/  PLOP3.LUT P0, PT, P0, P1, PT, 0xf8, 0x8f ;  /* 0x00000000008f781c */ /* 0x000fda0000703f70 */
[----:B------:R-:W-:Y:S05]  /*2280*/  @P0 BRA `(.L_x_17) ;  /* 0x00000004004c0947 */ /* 0x000fea0003800000 */
[----:B------:R-:W-:-:S13]  /*2290*/  LOP3.LUT P0, RZ, R4, 0x7fffffff, R5, 0xc8, !PT ;  /* 0x7fffffff04ff7812 */ /* 0x000fda000780c805 */
[----:B------:R-:W-:Y:S05]  /*22a0*/  @!P0 BRA `(.L_x_18) ;  /* 0x00000004003c8947 */ /* 0x000fea0003800000 */
[C---:B------:R-:W-:Y:S02]  /*22b0*/  FSETP.NEU.FTZ.AND P2, PT, |R25|.reuse, +INF , PT ;  /* 0x7f8000001900780b */ /* 0x040fe40003f5d200 */
[----:B------:R-:W-:Y:S02]  /*22c0*/  FSETP.NEU.FTZ.AND P1, PT, |R4|, +INF , PT ;  /* 0x7f8000000400780b */ /* 0x000fe40003f3d200 */
[----:B------:R-:W-:-:S11]  /*22d0*/  FSETP.NEU.FTZ.AND P0, PT, |R25|, +INF , PT ;  /* 0x7f8000001900780b */ /* 0x000fd60003f1d200 */
[----:B------:R-:W-:Y:S05]  /*22e0*/  @!P1 BRA !P2, `(.L_x_18) ;  /* 0x00000004002c9947 */ /* 0x000fea0005000000 */
[----:B------:R-:W-:-:S04]  /*22f0*/  LOP3.LUT P2, RZ, R5, 0x7fffffff, RZ, 0xc0, !PT ;  /* 0x7fffffff05ff7812 */ /* 0x000fc8000784c0ff */
[----:B------:R-:W-:-:S13]  /*2300*/  PLOP3.LUT P1, PT, P1, P2, PT, 0x2f, 0xf2 ;  /* 0x0000000000f2781c */ /* 0x000fda0000f24577 */
[----:B------:R-:W-:Y:S05]  /*2310*/  @P1 BRA `(.L_x_19) ;  /* 0x0000000400181947 */ /* 0x000fea0003800000 */
[----:B------:R-:W-:-:S04]  /*2320*/  LOP3.LUT P1, RZ, R4, 0x7fffffff, RZ, 0xc0, !PT ;  /* 0x7fffffff04ff7812 */ /* 0x000fc8000782c0ff */
[----:B------:R-:W-:-:S13]  /*2330*/  PLOP3.LUT P0, PT, P0, P1, PT, 0x2f, 0xf2 ;  /* 0x0000000000f2781c */ /* 0x000fda0000702577 */
[----:B------:R-:W-:Y:S05]  /*2340*/  @P0 BRA `(.L_x_20) ;  /* 0x0000000400000947 */ /* 0x000fea0003800000 */
[----:B------:R-:W-:Y:S02]  /*2350*/  ISETP.GE.AND P0, PT, R9, RZ, PT ;  /* 0x000000ff0900720c */ /* 0x000fe40003f06270 */
[----:B------:R-:W-:-:S11]  /*2360*/  ISETP.GE.AND P1, PT, R10, RZ, PT ;  /* 0x000000ff0a00720c */ /* 0x000fd60003f26270 */
[----:B------:R-:W-:Y:S01]  /*2370*/  @P0 MOV R7, RZ ;  /* 0x000000ff00070202 */ /* 0x000fe20000000f00 */
[----:B------:R-:W-:Y:S01]  /*2380*/  @!P0 FFMA R5, R25, 1.84467440737095516160e+19, RZ ;  /* 0x5f80000019058823 */ /* 0x000fe200000000ff */
[----:B------:R-:W-:Y:S01]  /*2390*/  @!P0 MOV R7, 0xffffffc0 ;  /* 0xffffffc000078802 */ /* 0x000fe20000000f00 */
[----:B------:R-:W-:-:S03]  /*23a0*/  @!P1 FFMA R4, R4, 1.84467440737095516160e+19, RZ ;  /* 0x5f80000004049823 */ /* 0x000fc600000000ff */
[----:B------:R-:W-:-:S07]  /*23b0*/  @!P1 IADD3 R7, PT, PT, R7, 0x40, RZ ;  /* 0x0000004007079810 */ /* 0x000fce0007ffe0ff */
.L_x_16:
[----:B------:R-:W-:Y:S01]  /*23c0*/  LEA R9, R15, 0xc0800000, 0x17 ;  /* 0xc08000000f097811 */ /* 0x000fe200078eb8ff */
[----:B------:R-:W-:Y:S01]  /*23d0*/  VIADD R8, R8, 0xffffff81 ;  /* 0xffffff8108087836 */ /* 0x000fe20000000000 */
[----:B------:R-:W-:Y:S02]  /*23e0*/  BSSY.RECONVERGENT B2, `(.L_x_21) ;  /* 0x0000035000027945 */ /* 0x000fe40003800200 */
[----:B------:R-:W-:Y:S01]  /*23f0*/  IADD3 R9, PT, PT, -R9, R4, RZ ;  /* 0x0000000409097210 */ /* 0x000fe20007ffe1ff */
[C---:B------:R-:W-:Y:S01]  /*2400*/  IMAD R4, R8.reuse, -0x800000, R5 ;  /* 0xff80000008047824 */ /* 0x040fe200078e0205 */
[----:B------:R-:W-:Y:S02]  /*2410*/  IADD3 R8, PT, PT, R8, 0x7f, -R15 ;  /* 0x0000007f08087810 */ /* 0x000fe40007ffe80f */
[----:B------:R-:W0:Y:S01]  /*2420*/  MUFU.RCP R10, R9 ;  /* 0x00000009000a7308 */ /* 0x000e220000001000 */
[----:B------:R-:W-:Y:S01]  /*2430*/  FADD.FTZ R11, -R9, -RZ ;  /* 0x800000ff090b7221 */ /* 0x000fe20000010100 */
[----:B------:R-:W-:-:S03]  /*2440*/  IADD3 R8, PT, PT, R8, R7, RZ ;  /* 0x0000000708087210 */ /* 0x000fc60007ffe0ff */
[----:B0-----:R-:W-:-:S04]  /*2450*/  FFMA R13, R10, R11, 1 ;  /* 0x3f8000000a0d7423 */ /* 0x001fc8000000000b */
[----:B------:R-:W-:-:S04]  /*2460*/  FFMA R12, R10, R13, R10 ;  /* 0x0000000d0a0c7223 */ /* 0x000fc8000000000a */
[----:B------:R-:W-:-:S04]  /*2470*/  FFMA R5, R4, R12, RZ ;  /* 0x0000000c04057223 */ /* 0x000fc800000000ff */
[----:B------:R-:W-:-:S04]  /*2480*/  FFMA R10, R11, R5, R4 ;  /* 0x000000050b0a7223 */ /* 0x000fc80000000004 */
[----:B------:R-:W-:-:S04]  /*2490*/  FFMA R13, R12, R10, R5 ;  /* 0x0000000a0c0d7223 */ /* 0x000fc80000000005 */
[----:B------:R-:W-:-:S04]  /*24a0*/  FFMA R10, R11, R13, R4 ;  /* 0x0000000d0b0a7223 */ /* 0x000fc80000000004 */
[----:B------:R-:W-:-:S05]  /*24b0*/  FFMA R4, R12, R10, R13 ;  /* 0x0000000a0c047223 */ /* 0x000fca000000000d */
[----:B------:R-:W-:-:S04]  /*24c0*/  SHF.R.U32.HI R5, RZ, 0x17, R4 ;  /* 0x00000017ff057819 */ /* 0x000fc80000011604 */
[----:B------:R-:W-:-:S04]  /*24d0*/  LOP3.LUT R5, R5, 0xff, RZ, 0xc0, !PT ;  /* 0x000000ff05057812 */ /* 0x000fc800078ec0ff */
[----:B------:R-:W-:-:S04]  /*24e0*/  IADD3 R9, PT, PT, R5, R8, RZ ;  /* 0x0000000805097210 */ /* 0x000fc80007ffe0ff */
[----:B------:R-:W-:-:S04]  /*24f0*/  IADD3 R5, PT, PT, R9, -0x1, RZ ;  /* 0xffffffff09057810 */ /* 0x000fc80007ffe0ff */
[----:B------:R-:W-:-:S13]  /*2500*/  ISETP.GE.U32.AND P0, PT, R5, 0xfe, PT ;  /* 0x000000fe0500780c */ /* 0x000fda0003f06070 */
[----:B------:R-:W-:Y:S05]  /*2510*/  @!P0 BRA `(.L_x_22) ;  /* 0x0000000000808947 */ /* 0x000fea0003800000 */
[----:B------:R-:W-:-:S13]  /*2520*/  ISETP.GT.AND P0, PT, R9, 0xfe, PT ;  /* 0x000000fe0900780c */ /* 0x000fda0003f04270 */
[----:B------:R-:W-:Y:S05]  /*2530*/  @P0 BRA `(.L_x_23) ;  /* 0x00000000006c0947 */ /* 0x000fea0003800000 */
[----:B------:R-:W-:-:S13]  /*2540*/  ISETP.GE.AND P0, PT, R9, 0x1, PT ;  /* 0x000000010900780c */ /* 0x000fda0003f06270 */
[----:B------:R-:W-:Y:S05]  /*2550*/  @P0 BRA `(.L_x_24) ;  /* 0x0000000000740947 */ /* 0x000fea0003800000 */
[----:B------:R-:W-:Y:S02]  /*2560*/  ISETP.GE.AND P0, PT, R9, -0x18, PT ;  /* 0xffffffe80900780c */ /* 0x000fe40003f06270 */
[----:B------:R-:W-:-:S11]  /*2570*/  LOP3.LUT R4, R4, 0x80000000, RZ, 0xc0, !PT ;  /* 0x8000000004047812 */ /* 0x000fd600078ec0ff */
[----:B------:R-:W-:Y:S05]  /*2580*/  @!P0 BRA `(.L_x_24) ;  /* 0x0000000000688947 */ /* 0x000fea0003800000 */
[CCC-:B------:R-:W-:Y:S01]  /*2590*/  FFMA.RZ R5, R12.reuse, R10.reuse, R13.reuse ;  /* 0x0000000a0c057223 */ /* 0x1c0fe2000000c00d */
[CCC-:B------:R-:W-:Y:S01]  /*25a0*/  FFMA.RM R8, R12.reuse, R10.reuse, R13.reuse ;  /* 0x0000000a0c087223 */ /* 0x1c0fe2000000400d */
[C---:B------:R-:W-:Y:S02]  /*25b0*/  ISETP.NE.AND P2, PT, R9.reuse, RZ, PT ;  /* 0x000000ff0900720c */ /* 0x040fe40003f45270 */
[----:B------:R-:W-:Y:S02]  /*25c0*/  ISETP.NE.AND P1, PT, R9, RZ, PT ;  /* 0x000000ff0900720c */ /* 0x000fe40003f25270 */
[----:B------:R-:W-:Y:S01]  /*25d0*/  LOP3.LUT R7, R5, 0x7fffff, RZ, 0xc0, !PT ;  /* 0x007fffff05077812 */ /* 0x000fe200078ec0ff */
[----:B------:R-:W-:Y:S01]  /*25e0*/  FFMA.RP R5, R12, R10, R13 ;  /* 0x0000000a0c057223 */ /* 0x000fe2000000800d */
[----:B------:R-:W-:Y:S02]  /*25f0*/  IADD3 R10, PT, PT, R9, 0x20, RZ ;  /* 0x00000020090a7810 */ /* 0x000fe40007ffe0ff */
[----:B------:R-:W-:-:S02]  /*2600*/  LOP3.LUT R7, R7, 0x800000, RZ, 0xfc, !PT ;  /* 0x0080000007077812 */ /* 0x000fc400078efcff */
[----:B------:R-:W-:Y:S02]  /*2610*/  IADD3 R9, PT, PT, -R9, RZ, RZ ;  /* 0x000000ff09097210 */ /* 0x000fe40007ffe1ff */
[----:B------:R-:W-:Y:S02]  /*2620*/  SHF.L.U32 R10, R7, R10, RZ ;  /* 0x0000000a070a7219 */ /* 0x000fe400000006ff */
[----:B------:R-:W-:Y:S02]  /*2630*/  FSETP.NEU.FTZ.AND P0, PT, R5, R8, PT ;  /* 0x000000080500720b */ /* 0x000fe40003f1d000 */
[----:B------:R-:W-:Y:S02]  /*2640*/  SEL R8, R9, RZ, P2 ;  /* 0x000000ff09087207 */ /* 0x000fe40001000000 */
[----:B------:R-:W-:Y:S02]  /*2650*/  ISETP.NE.AND P1, PT, R10, RZ, P1 ;  /* 0x000000ff0a00720c */ /* 0x000fe40000f25270 */
[----:B------:R-:W-:-:S02]  /*2660*/  SHF.R.U32.HI R8, RZ, R8, R7 ;  /* 0x00000008ff087219 */ /* 0x000fc40000011607 */
[----:B------:R-:W-:Y:S02]  /*2670*/  PLOP3.LUT P0, PT, P0, P1, PT, 0xf8, 0x8f ;  /* 0x00000000008f781c */ /* 0x000fe40000703f70 */
[----:B------:R-:W-:Y:S02]  /*2680*/  SHF.R.U32.HI R10, RZ, 0x1, R8 ;  /* 0x00000001ff0a7819 */ /* 0x000fe40000011608 */
[----:B------:R-:W-:-:S04]  /*2690*/  SEL R5, RZ, 0x1, !P0 ;  /* 0x00000001ff057807 */ /* 0x000fc80004000000 */
[----:B------:R-:W-:-:S04]  /*26a0*/  LOP3.LUT R5, R5, 0x1, R10, 0xf8, !PT ;  /* 0x0000000105057812 */ /* 0x000fc800078ef80a */
[----:B------:R-:W-:-:S04]  /*26b0*/  LOP3.LUT R5, R5, R8, RZ, 0xc0, !PT ;  /* 0x0000000805057212 */ /* 0x000fc800078ec0ff */
[----:B------:R-:W-:-:S04]  /*26c0*/  IADD3 R5, PT, PT, R10, R5, RZ ;  /* 0x000000050a057210 */ /* 0x000fc80007ffe0ff */
[----:B------:R-:W-:Y:S01]  /*26d0*/  LOP3.LUT R4, R5, R4, RZ, 0xfc, !PT ;  /* 0x0000000405047212 */ /* 0x000fe200078efcff */
[----:B------:R-:W-:Y:S06]  /*26e0*/  BRA `(.L_x_24) ;  /* 0x0000000000107947 */ /* 0x000fec0003800000 */
.L_x_23:
[----:B------:R-:W-:-:S04]  /*26f0*/  LOP3.LUT R4, R4, 0x80000000, RZ, 0xc0, !PT ;  /* 0x8000000004047812 */ /* 0x000fc800078ec0ff */
[----:B------:R-:W-:Y:S01]  /*2700*/  LOP3.LUT R4, R4, 0x7f800000, RZ, 0xfc, !PT ;  /* 0x7f80000004047812 */ /* 0x000fe200078efcff */
[----:B------:R-:W-:Y:S06]  /*2710*/  BRA `(.L_x_24) ;  /* 0x0000000000047947 */ /* 0x000fec0003800000 */
.L_x_22:
[----:B------:R-:W-:-:S07]  /*2720*/  LEA R4, R8, R4, 0x17 ;  /* 0x0000000408047211 */ /* 0x000fce00078eb8ff */
.L_x_24:
[----:B------:R-:W-:Y:S05]  /*2730*/  BSYNC.RECONVERGENT B2 ;  /* 0x0000000000027941 */ /* 0x000fea0003800200 */
.L_x_21:
[----:B------:R-:W-:Y:S05]  /*2740*/  BRA `(.L_x_25) ;  /* 0x0000000000207947 */ /* 0x000fea0003800000 */
.L_x_20:
[----:B------:R-:W-:-:S04]  /*2750*/  LOP3.LUT R4, R4, 0x80000000, R5, 0x48, !PT ;  /* 0x8000000004047812 */ /* 0x000fc800078e4805 */
[----:B------:R-:W-:Y:S01]  /*2760*/  LOP3.LUT R4, R4, 0x7f800000, RZ, 0xfc, !PT ;  /* 0x7f80000004047812 */ /* 0x000fe200078efcff */
[----:B------:R-:W-:Y:S06]  /*2770*/  BRA `(.L_x_25) ;  /* 0x0000000000147947 */ /* 0x000fec0003800000 */
.L_x_19:
[----:B------:R-:W-:Y:S01]  /*2780*/  LOP3.LUT R4, R4, 0x80000000, R5, 0x48, !PT ;  /* 0x8000000004047812 */ /* 0x000fe200078e4805 */
[----:B------:R-:W-:Y:S06]  /*2790*/  BRA `(.L_x_25) ;  /* 0x00000000000c7947 */ /* 0x000fec0003800000 */
.L_x_18:
[----:B------:R-:W0:Y:S01]  /*27a0*/  MUFU.RSQ R4, -QNAN ;  /* 0xffc0000000047908 */ /* 0x000e220000001400 */
[----:B------:R-:W-:Y:S05]  /*27b0*/  BRA `(.L_x_25) ;  /* 0x0000000000047947 */ /* 0x000fea0003800000 */
.L_x_17:
[----:B------:R-:W-:-:S07]  /*27c0*/  FADD.FTZ R4, R25, R4 ;  /* 0x0000000419047221 */ /* 0x000fce0000010000 */
.L_x_25:
[----:B------:R-:W-:Y:S05]  /*27d0*/  BSYNC.RECONVERGENT B1 ;  /* 0x0000000000017941 */ /* 0x000fea0003800200 */
.L_x_15:
[----:B------:R-:W-:-:S04]  /*27e0*/  HFMA2 R7, -RZ, RZ, 0, 0 ;  /* 0x00000000ff077431 */ /* 0x000fc800000001ff */
[----:B0-----:R-:W-:Y:S05]  /*27f0*/  RET.REL.NODEC R6 `(_Z7pearsonPmPfjS0_S0_jjjjjj) ;  /* 0xffffffd806007950 */ /* 0x001fea0003c3ffff */
.L_x_26:
[----:B------:R-:W-:-:S00]  /*2800*/  BRA `(.L_x_26) ;  /* 0xfffffffc00fc7947 */ /* 0x000fc0000383ffff */
[----:B------:R-:W-:-:S00]  /*2810*/  NOP ;  /* 0x0000000000007918 */ /* 0x000fc00000000000 */
        /* <DEDUP_REMOVED lines=14> */
.L_x_42:


//--------------------- .text._Z9reductionPmjjj   --------------------------
	.section	.text._Z9reductionPmjjj,"ax",@progbits
	.align	128
        .global         _Z9reductionPmjjj
        .type           _Z9reductionPmjjj,@function
        .size           _Z9reductionPmjjj,(.L_x_44 - _Z9reductionPmjjj)
        .other          _Z9reductionPmjjj,@"STO_CUDA_ENTRY STV_DEFAULT"
_Z9reductionPmjjj:
.text._Z9reductionPmjjj:
[----:B------:R-:W-:Y:S01]  /*0000*/  LDC R1, c[0x0][0x37c] ;  /* 0x0000df00ff017b82 */ /* 0x000fe20000000800 */
[----:B------:R-:W0:Y:S01]  /*0010*/  LDCU UR6, c[0x0][0x388] ;  /* 0x00007100ff0677ac */ /* 0x000e220008000800 */
[----:B------:R-:W1:Y:S01]  /*0020*/  S2R R4, SR_TID.X ;  /* 0x0000000000047919 */ /* 0x000e620000002100 */
[----:B------:R-:W2:Y:S01]  /*0030*/  LDCU UR4, c[0x0][0x390] ;  /* 0x00007200ff0477ac */ /* 0x000ea20008000800 */
[----:B------:R-:W3:Y:S01]  /*0040*/  S2R R0, SR_CTAID.X ;  /* 0x0000000000007919 */ /* 0x000ee20000002500 */
[----:B------:R-:W4:Y:S01]  /*0050*/  LDCU.64 UR10, c[0x0][0x358] ;  /* 0x00006b00ff0a77ac */ /* 0x000f220008000a00 */
[----:B0-----:R-:W-:-:S04]  /*0060*/  UISETP.NE.AND UP0, UPT, UR6, URZ, UPT ;  /* 0x000000ff0600728c */ /* 0x001fc8000bf05270 */
[----:B--2---:R-:W-:Y:S02]  /*0070*/  UISETP.LT.U32.OR UP0, UPT, UR4, 0x2, !UP0 ;  /* 0x000000020400788c */ /* 0x004fe4000c701470 */
[----:B-1----:R-:W-:-:S07]  /*0080*/  IMAD R4, R4, UR4, RZ ;  /* 0x0000000404047c24 */ /* 0x002fce000f8e02ff */
[----:B----4-:R-:W-:Y:S05]  /*0090*/  BRA.U UP0, `(.L_x_27) ;  /* 0x0000000900f47547 */ /* 0x010fea000b800000 */
[----:B------:R-:W-:Y:S02]  /*00a0*/  ULOP3.LUT UR7, UR6, 0x7, URZ, 0xc0, !UPT ;  /* 0x0000000706077892 */ /* 0x000fe4000f8ec0ff */
[----:B------:R-:W-:Y:S02]  /*00b0*/  ULOP3.LUT UR8, UR6, 0x3, URZ, 0xc0, !UPT ;  /* 0x0000000306087892 */ /* 0x000fe4000f8ec0ff */
[----:B------:R-:W-:Y:S02]  /*00c0*/  UIADD3 UR4, UPT, UPT, UR7, -0x1, URZ ;  /* 0xffffffff07047890 */ /* 0x000fe4000fffe0ff */
[----:B------:R-:W-:Y:S02]  /*00d0*/  ULOP3.LUT UR5, UR6, 0xfffffff8, URZ, 0xc0, !UPT ;  /* 0xfffffff806057892 */ /* 0x000fe4000f8ec0ff */
[----:B------:R-:W-:Y:S01]  /*00e0*/  UISETP.GE.U32.AND UP0, UPT, UR4, 0x3, UPT ;  /* 0x000000030400788c */ /* 0x000fe2000bf06070 */
[----:B------:R-:W-:-:S10]  /*00f0*/  UMOV UR9, 0x1 ;  /* 0x0000000100097882 */ /* 0x000fd40000000000 */
.L_x_33:
[----:B0-----:R-:W0:Y:S01]  /*0100*/  LDCU UR6, c[0x0][0x388] ;  /* 0x00007100ff0677ac */ /* 0x001e220008000800 */
[----:B------:R-:W-:Y:S01]  /*0110*/  IADD3 R5, PT, PT, R4, UR9, RZ ;  /* 0x0000000904057c10 */ /* 0x000fe2000fffe0ff */
[----:B-1----:R-:W1:Y:S01]  /*0120*/  LDCU UR4, c[0x0][0x390] ;  /* 0x00007200ff0477ac */ /* 0x002e620008000800 */
[----:B------:R-:W-:Y:S02]  /*0130*/  UIADD3 UR9, UPT, UPT, UR9, 0x1, URZ ;  /* 0x0000000109097890 */ /* 0x000fe4000fffe0ff */
[----:B0-----:R-:W-:Y:S02]  /*0140*/  UISETP.GE.U32.AND UP2, UPT, UR6, 0x8, UPT ;  /* 0x000000080600788c */ /* 0x001fe4000bf46070 */
[----:B-1----:R-:W-:-:S03]  /*0150*/  UISETP.NE.AND UP1, UPT, UR9, UR4, UPT ;  /* 0x000000040900728c */ /* 0x002fc6000bf25270 */
[----:B------:R-:W-:-:S04]  /*0160*/  UMOV UR4, URZ ;  /* 0x000000ff00047c82 */ /* 0x000fc80008000000 */
[----:B--2-4-:R-:W-:Y:S05]  /*0170*/  BRA.U !UP2, `(.L_x_28) ;  /* 0x000000050a5c7547 */ /* 0x014fea000b800000 */
[----:B------:R-:W0:Y:S01]  /*0180*/  LDC R7, c[0x0][0x38c] ;  /* 0x0000e300ff077b82 */ /* 0x000e220000000800 */
[----:B------:R-:W-:-:S07]  /*0190*/  UMOV UR4, URZ ;  /* 0x000000ff00047c82 */ /* 0x000fce0008000000 */
[----:B------:R-:W1:Y:S02]  /*01a0*/  LDC.64 R2, c[0x0][0x380] ;  /* 0x0000e000ff027b82 */ /* 0x000e640000000a00 */
.L_x_29:
[----:B0--3--:R-:W-:-:S04]  /*01b0*/  IMAD R6, R7, UR4, R0 ;  /* 0x0000000407067c24 */ /* 0x009fc8000f8e0200 */
[CC--:B--2---:R-:W-:Y:S02]  /*01c0*/  IMAD R9, R6.reuse, R7.reuse, R5 ;  /* 0x0000000706097224 */ /* 0x0c4fe400078e0205 */
[----:B------:R-:W-:Y:S02]  /*01d0*/  IMAD R11, R6, R7, R4 ;  /* 0x00000007060b7224 */ /* 0x000fe400078e0204 */
[----:B-1----:R-:W-:-:S04]  /*01e0*/  IMAD.WIDE.U32 R8, R9, 0x8, R2 ;  /* 0x0000000809087825 */ /* 0x002fc800078e0002 */
[----:B------:R-:W-:Y:S02]  /*01f0*/  IMAD.WIDE.U32 R10, R11, 0x8, R2 ;  /* 0x000000080b0a7825 */ /* 0x000fe400078e0002 */
[----:B------:R-:W2:Y:S04]  /*0200*/  LDG.E.64 R8, desc[UR10][R8.64] ;  /* 0x0000000a08087981 */ /* 0x000ea8000c1e1b00 */
[----:B------:R-:W2:Y:S01]  /*0210*/  LDG.E.64 R12, desc[UR10][R10.64] ;  /* 0x0000000a0a0c7981 */ /* 0x000ea2000c1e1b00 */
[----:B------:R-:W-:-:S05]  /*0220*/  IADD3 R6, PT, PT, R6, R7, RZ ;  /* 0x0000000706067210 */ /* 0x000fca0007ffe0ff */
[CC--:B------:R-:W-:Y:S02]  /*0230*/  IMAD R15, R6.reuse, R7.reuse, R5 ;  /* 0x00000007060f7224 */ /* 0x0c0fe400078e0205 */
[----:B------:R-:W-:Y:S01]  /*0240*/  IMAD R17, R6, R7, R4 ;  /* 0x0000000706117224 */ /* 0x000fe200078e0204 */
[----:B--2---:R-:W-:-:S04]  /*0250*/  IADD3 R18, P0, PT, R8, R12, RZ ;  /* 0x0000000c08127210 */ /* 0x004fc80007f1e0ff */
[----:B------:R-:W-:Y:S01]  /*0260*/  IADD3.X R19, PT, PT, R9, R13, RZ, P0, !PT ;  /* 0x0000000d09137210 */ /* 0x000fe200007fe4ff */
[----:B------:R-:W-:-:S04]  /*0270*/  IMAD.WIDE.U32 R12, R15, 0x8, R2 ;  /* 0x000000080f0c7825 */ /* 0x000fc800078e0002 */
[----:B------:R-:W-:Y:S01]  /*0280*/  IMAD.WIDE.U32 R14, R17, 0x8, R2 ;  /* 0x00000008110e7825 */ /* 0x000fe200078e0002 */
[----:B------:R0:W-:Y:S04]  /*0290*/  STG.E.64 desc[UR10][R10.64], R18 ;  /* 0x000000120a007986 */ /* 0x0001e8000c101b0a */
        /* <DEDUP_REMOVED lines=11> */
[----:B0-----:R-:W2:Y:S01]  /*0350*/  LDG.E.64 R10, desc[UR10][R16.64] ;  /* 0x0000000a100a7981 */ /* 0x001ea2000c1e1b00 */
        /* <DEDUP_REMOVED lines=11> */
[CC--:B-1----:R-:W-:Y:S02]  /*0410*/  IMAD R15, R6.reuse, R7.reuse, R5 ;  /* 0x00000007060f7224 */ /* 0x0c2fe400078e0205 */
        /* <DEDUP_REMOVED lines=9> */
[CC--:B0-----:R-:W-:Y:S02]  /*04b0*/  IMAD R17, R6.reuse, R7.reuse, R5 ;  /* 0x0000000706117224 */ /* 0x0c1fe400078e0205 */
        /* <DEDUP_REMOVED lines=16> */
[----:B------:R-:W3:Y:S04]  /*05c0*/  LDG.E.64 R8, desc[UR10][R8.64] ;  /* 0x0000000a08087981 */ /* 0x000ee8000c1e1b00 */
[----:B------:R-:W3:Y:S01]  /*05d0*/  LDG.E.64 R10, desc[UR10][R12.64] ;  /* 0x0000000a0c0a7981 */ /* 0x000ee2000c1e1b00 */
[----:B------:R-:W-:-:S05]  /*05e0*/  IADD3 R6, PT, PT, R6, R7, RZ ;  /* 0x0000000706067210 */ /* 0x000fca0007ffe0ff */
[CC--:B0-----:R-:W-:Y:S02]  /*05f0*/  IMAD R15, R6.reuse, R7.reuse, R5 ;  /* 0x00000007060f7224 */ /* 0x0c1fe400078e0205 */
[----:B------:R-:W-:Y:S01]  /*0600*/  IMAD R23, R6, R7, R4 ;  /* 0x0000000706177224 */ /* 0x000fe200078e0204 */
[----:B---3--:R-:W-:-:S04]  /*0610*/  IADD3 R18, P0, PT, R8, R10, RZ ;  /* 0x0000000a08127210 */ /* 0x008fc80007f1e0ff */
[----:B------:R-:W-:Y:S01]  /*0620*/  IADD3.X R19, PT, PT, R9, R11, RZ, P0, !PT ;  /* 0x0000000b09137210 */ /* 0x000fe200007fe4ff */
[----:B------:R-:W-:-:S04]  /*0630*/  IMAD.WIDE.U32 R10, R15, 0x8, R2 ;  /* 0x000000080f0a7825 */ /* 0x000fc800078e0002 */
[----:B------:R-:W-:Y:S01]  /*0640*/  IMAD.WIDE.U32 R14, R23, 0x8, R2 ;  /* 0x00000008170e7825 */ /* 0x000fe200078e0002 */
[----:B------:R2:W-:Y:S04]  /*0650*/  STG.E.64 desc[UR10][R12.64], R18 ;  /* 0x000000120c007986 */ /* 0x0005e8000c101b0a */
[----:B------:R-:W3:Y:S04]  /*0660*/  LDG.E.64 R10, desc[UR10][R10.64] ;  /* 0x0000000a0a0a7981 */ /* 0x000ee8000c1e1b00 */
[----:B------:R-:W3:Y:S01]  /*0670*/  LDG.E.64 R8, desc[UR10][R14.64] ;  /* 0x0000000a0e087981 */ /* 0x000ee2000c1e1b00 */
[----:B------:R-:W-:-:S04]  /*0680*/  UIADD3 UR4, UPT, UPT, UR4, 0x8, URZ ;  /* 0x0000000804047890 */ /* 0x000fc8000fffe0ff */
[----:B------:R-:W-:Y:S01]  /*0690*/  UISETP.NE.AND UP2, UPT, UR4, UR5, UPT ;  /* 0x000000050400728c */ /* 0x000fe2000bf45270 */
[----:B---3--:R-:W-:-:S04]  /*06a0*/  IADD3 R8, P0, PT, R10, R8, RZ ;  /* 0x000000080a087210 */ /* 0x008fc80007f1e0ff */
[----:B------:R-:W-:-:S05]  /*06b0*/  IADD3.X R9, PT, PT, R11, R9, RZ, P0, !PT ;  /* 0x000000090b097210 */ /* 0x000fca00007fe4ff */
[----:B------:R2:W-:Y:S01]  /*06c0*/  STG.E.64 desc[UR10][R14.64], R8 ;  /* 0x000000080e007986 */ /* 0x0005e2000c101b0a */
[----:B------:R-:W-:Y:S05]  /*06d0*/  BRA.U UP2, `(.L_x_29) ;  /* 0xfffffff902b47547 */ /* 0x000fea000b83ffff */
[----:B------:R-:W-:-:S05]  /*06e0*/  UMOV UR4, UR5 ;  /* 0x0000000500047c82 */ /* 0x000fca0008000000 */
.L_x_28:
[----:B------:R-:W-:-:S09]  /*06f0*/  UISETP.NE.AND UP2, UPT, UR7, URZ, UPT ;  /* 0x000000ff0700728c */ /* 0x000fd2000bf45270 */
[----:B------:R-:W-:Y:S05]  /*0700*/  BRA.U !UP2, `(.L_x_30) ;  /* 0x000000050a547547 */ /* 0x000fea000b800000 */
[----:B------:R-:W-:Y:S01]  /*0710*/  UISETP.NE.AND UP2, UPT, UR8, URZ, UPT ;  /* 0x000000ff0800728c */ /* 0x000fe2000bf45270 */
[----:B------:R-:W-:Y:S10]  /*0720*/  BRA.U !UP0, `(.L_x_31) ;  /* 0x0000000108ac7547 */ /* 0x000ff4000b800000 */
[----:B------:R-:W3:Y:S08]  /*0730*/  LDC R7, c[0x0][0x38c] ;  /* 0x0000e300ff077b82 */ /* 0x000ef00000000800 */
[----:B------:R-:W0:Y:S01]  /*0740*/  LDC.64 R2, c[0x0][0x380] ;  /* 0x0000e000ff027b82 */ /* 0x000e220000000a00 */
[----:B---3--:R-:W-:-:S04]  /*0750*/  IMAD R6, R7, UR4, R0 ;  /* 0x0000000407067c24 */ /* 0x008fc8000f8e0200 */
[CC--:B--2---:R-:W-:Y:S02]  /*0760*/  IMAD R9, R6.reuse, R7.reuse, R5 ;  /* 0x0000000706097224 */ /* 0x0c4fe400078e0205 */
[----:B------:R-:W-:Y:S02]  /*0770*/  IMAD R11, R6, R7, R4 ;  /* 0x00000007060b7224 */ /* 0x000fe400078e0204 */
[----:B0-----:R-:W-:-:S04]  /*0780*/  IMAD.WIDE.U32 R8, R9, 0x8, R2 ;  /* 0x0000000809087825 */ /* 0x001fc800078e0002 */
        /* <DEDUP_REMOVED lines=25> */
[----:B------:R-:W-:Y:S02]  /*0920*/  IMAD R19, R6, R7, R4 ;  /* 0x0000000706137224 */ /* 0x000fe400078e0204 */
[----:B------:R-:W-:-:S04]  /*0930*/  IMAD.WIDE.U32 R6, R13, 0x8, R2 ;  /* 0x000000080d067825 */ /* 0x000fc800078e0002 */
[----:B------:R-:W-:Y:S01]  /*0940*/  IMAD.WIDE.U32 R2, R19, 0x8, R2 ;  /* 0x0000000813027825 */ /* 0x000fe200078e0002 */
[----:B--2---:R-:W-:-:S04]  /*0950*/  IADD3 R10, P0, PT, R8, R10, RZ ;  /* 0x0000000a080a7210 */ /* 0x004fc80007f1e0ff */
[----:B------:R-:W-:-:S05]  /*0960*/  IADD3.X R11, PT, PT, R9, R11, RZ, P0, !PT ;  /* 0x0000000b090b7210 */ /* 0x000fca00007fe4ff */
[----:B------:R1:W-:Y:S04]  /*0970*/  STG.E.64 desc[UR10][R16.64], R10 ;  /* 0x0000000a10007986 */ /* 0x0003e8000c101b0a */
[----:B------:R-:W2:Y:S04]  /*0980*/  LDG.E.64 R6, desc[UR10][R6.64] ;  /* 0x0000000a06067981 */ /* 0x000ea8000c1e1b00 */
[----:B------:R-:W2:Y:S01]  /*0990*/  LDG.E.64 R8, desc[UR10][R2.64] ;  /* 0x0000000a02087981 */ /* 0x000ea2000c1e1b00 */
[----:B------:R-:W-:Y:S01]  /*09a0*/  UIADD3 UR4, UPT, UPT, UR4, 0x4, URZ ;  /* 0x0000000404047890 */ /* 0x000fe2000fffe0ff */
[----:B--2---:R-:W-:-:S04]  /*09b0*/  IADD3 R8, P0, PT, R6, R8, RZ ;  /* 0x0000000806087210 */ /* 0x004fc80007f1e0ff */
[----:B------:R-:W-:-:S05]  /*09c0*/  IADD3.X R9, PT, PT, R7, R9, RZ, P0, !PT ;  /* 0x0000000907097210 */ /* 0x000fca00007fe4ff */
[----:B------:R1:W-:Y:S04]  /*09d0*/  STG.E.64 desc[UR10][R2.64], R8 ;  /* 0x0000000802007986 */ /* 0x0003e8000c101b0a */
.L_x_31:
[----:B------:R-:W-:Y:S05]  /*09e0*/  BRA.U !UP2, `(.L_x_30) ;  /* 0x000000010a9c7547 */ /* 0x000fea000b800000 */
[----:B------:R-:W-:Y:S02]  /*09f0*/  UISETP.NE.AND UP2, UPT, UR8, 0x1, UPT ;  /* 0x000000010800788c */ /* 0x000fe4000bf45270 */
[----:B------:R-:W-:-:S07]  /*0a00*/  ULOP3.LUT UP3, URZ, UR6, 0x1, URZ, 0xc0, !UPT ;  /* 0x0000000106ff7892 */ /* 0x000fce000f86c0ff */
[----:B------:R-:W-:Y:S05]  /*0a10*/  BRA.U !UP2, `(.L_x_32) ;  /* 0x000000010a5c7547 */ /* 0x000fea000b800000 */
[----:B-12---:R-:W3:Y:S08]  /*0a20*/  LDC R9, c[0x0][0x38c] ;  /* 0x0000e300ff097b82 */ /* 0x006ef00000000800 */
[----:B------:R-:W0:Y:S01]  /*0a30*/  LDC.64 R10, c[0x0][0x380] ;  /* 0x0000e000ff0a7b82 */ /* 0x000e220000000a00 */
[----:B---3--:R-:W-:-:S04]  /*0a40*/  IMAD R8, R9, UR4, R0 ;  /* 0x0000000409087c24 */ /* 0x008fc8000f8e0200 */
[CC--:B------:R-:W-:Y:S02]  /*0a50*/  IMAD R13, R8.reuse, R9.reuse, R5 ;  /* 0x00000009080d7224 */ /* 0x0c0fe400078e0205 */
[----:B------:R-:W-:Y:S02]  /*0a60*/  IMAD R15, R8, R9, R4 ;  /* 0x00000009080f7224 */ /* 0x000fe400078e0204 */
[----:B0-----:R-:W-:-:S04]  /*0a70*/  IMAD.WIDE.U32 R12, R13, 0x8, R10 ;  /* 0x000000080d0c7825 */ /* 0x001fc800078e000a */
[----:B------:R-:W-:Y:S01]  /*0a80*/  IMAD.WIDE.U32 R14, R15, 0x8, R10 ;  /* 0x000000080f0e7825 */ /* 0x000fe200078e000a */
[----:B------:R-:W2:Y:S04]  /*0a90*/  LDG.E.64 R2, desc[UR10][R12.64] ;  /* 0x0000000a0c027981 */ /* 0x000ea8000c1e1b00 */
[----:B------:R-:W2:Y:S01]  /*0aa0*/  LDG.E.64 R6, desc[UR10][R14.64] ;  /* 0x0000000a0e067981 */ /* 0x000ea2000c1e1b00 */
        /* <DEDUP_REMOVED lines=14> */
.L_x_32:
[----:B------:R-:W-:Y:S05]  /*0b90*/  BRA.U !UP3, `(.L_x_30) ;  /* 0x000000010b307547 */ /* 0x000fea000b800000 */
[----:B012---:R-:W3:Y:S08]  /*0ba0*/  LDC R9, c[0x0][0x38c] ;  /* 0x0000e300ff097b82 */ /* 0x007ef00000000800 */
[----:B------:R-:W0:Y:S01]  /*0bb0*/  LDC.64 R6, c[0x0][0x380] ;  /* 0x0000e000ff067b82 */ /* 0x000e220000000a00 */
[----:B---3--:R-:W-:-:S04]  /*0bc0*/  IMAD R2, R9, UR4, R0 ;  /* 0x0000000409027c24 */ /* 0x008fc8000f8e0200 */
[CC--:B------:R-:W-:Y:S02]  /*0bd0*/  IMAD R3, R2.reuse, R9.reuse, R5 ;  /* 0x0000000902037224 */ /* 0x0c0fe400078e0205 */
[----:B------:R-:W-:Y:S02]  /*0be0*/  IMAD R5, R2, R9, R4 ;  /* 0x0000000902057224 */ /* 0x000fe400078e0204 */
[----:B0-----:R-:W-:-:S04]  /*0bf0*/  IMAD.WIDE.U32 R2, R3, 0x8, R6 ;  /* 0x0000000803027825 */ /* 0x001fc800078e0006 */
[----:B------:R-:W-:Y:S02]  /*0c00*/  IMAD.WIDE.U32 R6, R5, 0x8, R6 ;  /* 0x0000000805067825 */ /* 0x000fe400078e0006 */
[----:B------:R-:W2:Y:S04]  /*0c10*/  LDG.E.64 R2, desc[UR10][R2.64] ;  /* 0x0000000a02027981 */ /* 0x000ea8000c1e1b00 */
[----:B------:R-:W2:Y:S02]  /*0c20*/  LDG.E.64 R8, desc[UR10][R6.64] ;  /* 0x0000000a06087981 */ /* 0x000ea4000c1e1b00 */
[----:B--2---:R-:W-:-:S04]  /*0c30*/  IADD3 R8, P0, PT, R2, R8, RZ ;  /* 0x0000000802087210 */ /* 0x004fc80007f1e0ff */
[----:B------:R-:W-:-:S05]  /*0c40*/  IADD3.X R9, PT, PT, R3, R9, RZ, P0, !PT ;  /* 0x0000000903097210 */ /* 0x000fca00007fe4ff */
[----:B------:R4:W-:Y:S04]  /*0c50*/  STG.E.64 desc[UR10][R6.64], R8 ;  /* 0x0000000806007986 */ /* 0x0009e8000c101b0a */
.L_x_30:
[----:B------:R-:W-:Y:S05]  /*0c60*/  BRA.U UP1, `(.L_x_33) ;  /* 0xfffffff501247547 */ /* 0x000fea000b83ffff */
.L_x_27:
[----:B------:R-:W-:Y:S01]  /*0c70*/  BAR.SYNC.DEFER_BLOCKING 0x0 ;  /* 0x0000000000007b1d */ /* 0x000fe20000010000 */
[----:B------:R-:W-:-:S13]  /*0c80*/  ISETP.NE.AND P0, PT, R4, RZ, PT ;  /* 0x000000ff0400720c */ /* 0x000fda0003f05270 */
[----:B------:R-:W-:Y:S05]  /*0c90*/  @P0 EXIT ;  /* 0x000000000000094d */ /* 0x000fea0003800000 */
[----:B01----:R-:W0:Y:S01]  /*0ca0*/  LDC R2, c[0x0][0x360] ;  /* 0x0000d800ff027b82 */ /* 0x003e220000000800 */
[----:B------:R-:W-:-:S04]  /*0cb0*/  ISETP.NE.AND P0, PT, RZ, UR6, PT ;  /* 0x00000006ff007c0c */ /* 0x000fc8000bf05270 */
[----:B0-----:R-:W-:-:S13]  /*0cc0*/  ISETP.LT.U32.OR P0, PT, R2, 0x2, !P0 ;  /* 0x000000020200780c */ /* 0x001fda0004701470 */
[----:B------:R-:W-:Y:S05]  /*0cd0*/  @P0 EXIT ;  /* 0x000000000000094d */ /* 0x000fea0003800000 */
[----:B------:R-:W-:Y:S01]  /*0ce0*/  HFMA2 R3, -RZ, RZ, 0, 5.9604644775390625e-08 ;  /* 0x00000001ff037431 */ /* 0x000fe200000001ff */
[----:B------:R-:W-:-:S12]  /*0cf0*/  ULOP3.LUT UR7, UR6, 0x7, URZ, 0xc0, !UPT ;  /* 0x0000000706077892 */ /* 0x000fd8000f8ec0ff */
.L_x_39:
[----:B0-----:R-:W0:Y:S01]  /*0d00*/  LDCU UR5, c[0x0][0x388] ;  /* 0x00007100ff0577ac */ /* 0x001e220008000800 */
[----:B------:R-:W-:Y:S02]  /*0d10*/  MOV R4, R3 ;  /* 0x0000000300047202 */ /* 0x000fe40000000f00 */
[----:B------:R-:W-:Y:S01]  /*0d20*/  IADD3 R3, PT, PT, R3, 0x1, RZ ;  /* 0x0000000103037810 */ /* 0x000fe20007ffe0ff */
[----:B------:R-:W-:-:S03]  /*0d30*/  UMOV UR4, URZ ;  /* 0x000000ff00047c82 */ /* 0x000fc60008000000 */
[----:B------:R-:W-:Y:S01]  /*0d40*/  ISETP.NE.AND P0, PT, R3, R2, PT ;  /* 0x000000020300720c */ /* 0x000fe20003f05270 */
[----:B0-----:R-:W-:-:S09]  /*0d50*/  UISETP.GE.U32.AND UP0, UPT, UR5, 0x8, UPT ;  /* 0x000000080500788c */ /* 0x001fd2000bf06070 */
[----:B-1----:R-:W-:Y:S05]  /*0d60*/  BRA.U !UP0, `(.L_x_34) ;  /* 0x0000000508ac7547 */ /* 0x002fea000b800000 */
[----:B----4-:R-:W3:Y:S01]  /*0d70*/  LDC R7, c[0x0][0x38c] ;  /* 0x0000e300ff077b82 */ /* 0x010ee20000000800 */
[----:B------:R-:W-:-:S04]  /*0d80*/  ULOP3.LUT UR4, UR5, 0xfffffff8, URZ, 0xc0, !UPT ;  /* 0xfffffff805047892 */ /* 0x000fc8000f8ec0ff */
[----:B------:R-:W-:-:S03]  /*0d90*/  UIADD3 UR4, UPT, UPT, -UR4, URZ, URZ ;  /* 0x000000ff04047290 */ /* 0x000fc6000fffe1ff */
[----:B------:R-:W0:Y:S08]  /*0da0*/  LDC R5, c[0x0][0x38c] ;  /* 0x0000e300ff057b82 */ /* 0x000e300000000800 */
[----:B--2---:R-:W1:Y:S01]  /*0db0*/  LDC R15, c[0x0][0x390] ;  /* 0x0000e400ff0f7b82 */ /* 0x004e620000000800 */
[CC--:B---3--:R-:W-:Y:S01]  /*0dc0*/  LEA R6, R7.reuse, R0.reuse, 0x1 ;  /* 0x0000000007067211 */ /* 0x0c8fe200078e08ff */
[C-C-:B------:R-:W-:Y:S01]  /*0dd0*/  IMAD R30, R7.reuse, 0x5, R0.reuse ;  /* 0x00000005071e7824 */ /* 0x140fe200078e0200 */
[C---:B------:R-:W-:Y:S01]  /*0de0*/  LEA R10, R7.reuse, R0, 0x2 ;  /* 0x00000000070a7211 */ /* 0x040fe200078e10ff */
[----:B------:R-:W-:-:S02]  /*0df0*/  IMAD R8, R7, 0x3, R0 ;  /* 0x0000000307087824 */ /* 0x000fc400078e0200 */
[--C-:B------:R-:W-:Y:S02]  /*0e00*/  IMAD R34, R7, 0x7, R0.reuse ;  /* 0x0000000707227824 */ /* 0x100fe400078e0200 */
[----:B------:R-:W-:Y:S01]  /*0e10*/  IMAD R30, R30, R7, RZ ;  /* 0x000000071e1e7224 */ /* 0x000fe200078e02ff */
[----:B0-----:R-:W-:Y:S01]  /*0e20*/  IADD3 R36, PT, PT, R0, R5, RZ ;  /* 0x0000000500247210 */ /* 0x001fe20007ffe0ff */
[----:B------:R-:W-:Y:S02]  /*0e30*/  IMAD R32, R5, 0x6, R0 ;  /* 0x0000000605207824 */ /* 0x000fe400078e0200 */
[-C--:B------:R-:W-:Y:S02]  /*0e40*/  IMAD R33, R6, R7.reuse, RZ ;  /* 0x0000000706217224 */ /* 0x080fe400078e02ff */
[-C--:B------:R-:W-:Y:S02]  /*0e50*/  IMAD R35, R8, R7.reuse, RZ ;  /* 0x0000000708237224 */ /* 0x080fe400078e02ff */
[----:B------:R-:W-:-:S02]  /*0e60*/  IMAD R37, R10, R7, RZ ;  /* 0x000000070a257224 */ /* 0x000fc400078e02ff */
[----:B------:R-:W-:Y:S02]  /*0e70*/  IMAD R34, R34, R7, RZ ;  /* 0x0000000722227224 */ /* 0x000fe400078e02ff */
[-C--:B------:R-:W-:Y:S02]  /*0e80*/  IMAD R31, R0, R5.reuse, RZ ;  /* 0x00000005001f7224 */ /* 0x080fe400078e02ff */
[-C--:B------:R-:W-:Y:S02]  /*0e90*/  IMAD R36, R36, R5.reuse, RZ ;  /* 0x0000000524247224 */ /* 0x080fe400078e02ff */
[----:B------:R-:W-:Y:S02]  /*0ea0*/  IMAD R32, R32, R5, RZ ;  /* 0x0000000520207224 */ /* 0x000fe400078e02ff */
[CC--:B-1----:R-:W-:Y:S02]  /*0eb0*/  IMAD R11, R4.reuse, R15.reuse, R31 ;  /* 0x0000000f040b7224 */ /* 0x0c2fe400078e021f */
[----:B------:R-:W-:-:S02]  /*0ec0*/  IMAD R12, R4, R15, R36 ;  /* 0x0000000f040c7224 */ /* 0x000fc400078e0224 */
[CC--:B------:R-:W-:Y:S02]  /*0ed0*/  IMAD R7, R4.reuse, R15.reuse, R33 ;  /* 0x0000000f04077224 */ /* 0x0c0fe400078e0221 */
[CC--:B------:R-:W-:Y:S02]  /*0ee0*/  IMAD R8, R4.reuse, R15.reuse, R35 ;  /* 0x0000000f04087224 */ /* 0x0c0fe400078e0223 */
[CC--:B------:R-:W-:Y:S02]  /*0ef0*/  IMAD R9, R4.reuse, R15.reuse, R37 ;  /* 0x0000000f04097224 */ /* 0x0c0fe400078e0225 */
[CC--:B------:R-:W-:Y:S02]  /*0f00*/  IMAD R6, R4.reuse, R15.reuse, R30 ;  /* 0x0000000f04067224 */ /* 0x0c0fe400078e021e */
[CC--:B------:R-:W-:Y:S02]  /*0f10*/  IMAD R13, R4.reuse, R15.reuse, R32 ;  /* 0x0000000f040d7224 */ /* 0x0c0fe400078e0220 */
[----:B------:R-:W-:-:S07]  /*0f20*/  IMAD R10, R4, R15, R34 ;  /* 0x0000000f040a7224 */ /* 0x000fce00078e0222 */
.L_x_35:
[----:B0-----:R-:W0:Y:S02]  /*0f30*/  LDC.64 R16, c[0x0][0x380] ;  /* 0x0000e000ff107b82 */ /* 0x001e240000000a00 */
[----:B0-----:R-:W-:-:S04]  /*0f40*/  IMAD.WIDE.U32 R22, R11, 0x8, R16 ;  /* 0x000000080b167825 */ /* 0x001fc800078e0010 */
[--C-:B------:R-:W-:Y:S01]  /*0f50*/  IMAD.WIDE.U32 R18, R31, 0x8, R16.reuse ;  /* 0x000000081f127825 */ /* 0x100fe200078e0010 */
[----:B------:R-:W2:Y:S04]  /*0f60*/  LDG.E.64 R20, desc[UR10][R22.64] ;  /* 0x0000000a16147981 */ /* 0x000ea8000c1e1b00 */
[----:B------:R-:W2:Y:S01]  /*0f70*/  LDG.E.64 R14, desc[UR10][R18.64] ;  /* 0x0000000a120e7981 */ /* 0x000ea2000c1e1b00 */
[----:B------:R-:W-:Y:S01]  /*0f80*/  IMAD.WIDE.U32 R26, R12, 0x8, R16 ;  /* 0x000000080c1a7825 */ /* 0x000fe200078e0010 */
[----:B--2---:R-:W-:-:S04]  /*0f90*/  IADD3 R24, P1, PT, R20, R14, RZ ;  /* 0x0000000e14187210 */ /* 0x004fc80007f3e0ff */
[----:B------:R-:W-:Y:S01]  /*0fa0*/  IADD3.X R25, PT, PT, R21, R15, RZ, P1, !PT ;  /* 0x0000000f15197210 */ /* 0x000fe20000ffe4ff */
[----:B------:R-:W-:-:S04]  /*0fb0*/  IMAD.WIDE.U32 R14, R36, 0x8, R16 ;  /* 0x00000008240e7825 */ /* 0x000fc800078e0010 */
[----:B------:R0:W-:Y:S04]  /*0fc0*/  STG.E.64 desc[UR10][R18.64], R24 ;  /* 0x0000001812007986 */ /* 0x0001e8000c101b0a */
[----:B------:R-:W2:Y:S04]  /*0fd0*/  LDG.E.64 R26, desc[UR10][R26.64] ;  /* 0x0000000a1a1a7981 */ /* 0x000ea8000c1e1b00 */
[----:B------:R-:W2:Y:S01]  /*0fe0*/  LDG.E.64 R20, desc[UR10][R14.64] ;  /* 0x0000000a0e147981 */ /* 0x000ea2000c1e1b00 */
[----:B------:R-:W-:-:S04]  /*0ff0*/  IMAD.WIDE.U32 R28, R7, 0x8, R16 ;  /* 0x00000008071c7825 */ /* 0x000fc800078e0010 */
[----:B0-----:R-:W-:Y:S01]  /*1000*/  IMAD.WIDE.U32 R18, R33, 0x8, R16 ;  /* 0x0000000821127825 */ /* 0x001fe200078e0010 */
[----:B--2---:R-:W-:-:S04]  /*1010*/  IADD3 R20, P1, PT, R26, R20, RZ ;  /* 0x000000141a147210 */ /* 0x004fc80007f3e0ff */
[----:B------:R-:W-:-:S05]  /*1020*/  IADD3.X R21, PT, PT, R27, R21, RZ, P1, !PT ;  /* 0x000000151b157210 */ /* 0x000fca0000ffe4ff */
        /* <DEDUP_REMOVED lines=25> */
[----:B------:R-:W-:Y:S01]  /*11c0*/  IMAD.WIDE.U32 R28, R32, 0x8, R16 ;  /* 0x00000008201c7825 */ /* 0x000fe200078e0010 */
[----:B--2---:R-:W-:-:S04]  /*11d0*/  IADD3 R24, P1, PT, R22, R24, RZ ;  /* 0x0000001816187210 */ /* 0x004fc80007f3e0ff */
[----:B------:R-:W-:-:S05]  /*11e0*/  IADD3.X R25, PT, PT, R23, R25, RZ, P1, !PT ;  /* 0x0000001917197210 */ /* 0x000fca0000ffe4ff */
[----:B------:R1:W-:Y:S04]  /*11f0*/  STG.E.64 desc[UR10][R14.64], R24 ;  /* 0x000000180e007986 */ /* 0x0003e8000c101b0a */
[----:B------:R-:W2:Y:S04]  /*1200*/  LDG.E.64 R26, desc[UR10][R26.64] ;  /* 0x0000000a1a1a7981 */ /* 0x000ea8000c1e1b00 */
[----:B------:R-:W2:Y:S01]  /*1210*/  LDG.E.64 R22, desc[UR10][R28.64] ;  /* 0x0000000a1c167981 */ /* 0x000ea2000c1e1b00 */
[----:B0-----:R-:W-:-:S04]  /*1220*/  IMAD.WIDE.U32 R20, R10, 0x8, R16 ;  /* 0x000000080a147825 */ /* 0x001fc800078e0010 */
[----:B------:R-:W-:Y:S01]  /*1230*/  IMAD.WIDE.U32 R16, R34, 0x8, R16 ;  /* 0x0000000822107825 */ /* 0x000fe200078e0010 */
[----:B--2---:R-:W-:-:S04]  /*1240*/  IADD3 R18, P1, PT, R26, R22, RZ ;  /* 0x000000161a127210 */ /* 0x004fc80007f3e0ff */
[----:B------:R-:W-:-:S05]  /*1250*/  IADD3.X R19, PT, PT, R27, R23, RZ, P1, !PT ;  /* 0x000000171b137210 */ /* 0x000fca0000ffe4ff */
[----:B------:R0:W-:Y:S04]  /*1260*/  STG.E.64 desc[UR10][R28.64], R18 ;  /* 0x000000121c007986 */ /* 0x0001e8000c101b0a */
[----:B------:R-:W2:Y:S04]  /*1270*/  LDG.E.64 R20, desc[UR10][R20.64] ;  /* 0x0000000a14147981 */ /* 0x000ea8000c1e1b00 */
[----:B------:R-:W2:Y:S01]  /*1280*/  LDG.E.64 R22, desc[UR10][R16.64] ;  /* 0x0000000a10167981 */ /* 0x000ea2000c1e1b00 */
[----:B------:R-:W-:Y:S01]  /*1290*/  UIADD3 UR4, UPT, UPT, UR4, 0x8, URZ ;  /* 0x0000000804047890 */ /* 0x000fe2000fffe0ff */
[----:B-1----:R-:W-:-:S03]  /*12a0*/  IMAD R14, R5, R5, RZ ;  /* 0x00000005050e7224 */ /* 0x002fc600078e02ff */
[----:B------:R-:W-:Y:S02]  /*12b0*/  UISETP.NE.AND UP0, UPT, UR4, URZ, UPT ;  /* 0x000000ff0400728c */ /* 0x000fe4000bf05270 */
[C---:B------:R-:W-:Y:S02]  /*12c0*/  LEA R36, R14.reuse, R36, 0x3 ;  /* 0x000000240e247211 */ /* 0x040fe400078e18ff */
[C---:B------:R-:W-:Y:S02]  /*12d0*/  LEA R12, R14.reuse, R12, 0x3 ;  /* 0x0000000c0e0c7211 */ /* 0x040fe400078e18ff */
[C---:B------:R-:W-:Y:S02]  /*12e0*/  LEA R33, R14.reuse, R33, 0x3 ;  /* 0x000000210e217211 */ /* 0x040fe400078e18ff */
[C---:B------:R-:W-:Y:S02]  /*12f0*/  LEA R7, R14.reuse, R7, 0x3 ;  /* 0x000000070e077211 */ /* 0x040fe400078e18ff */
[----:B------:R-:W-:-:S02]  /*1300*/  LEA R35, R14, R35, 0x3 ;  /* 0x000000230e237211 */ /* 0x000fc400078e18ff */
[C---:B------:R-:W-:Y:S02]  /*1310*/  LEA R8, R14.reuse, R8, 0x3 ;  /* 0x000000080e087211 */ /* 0x040fe400078e18ff */
        /* <DEDUP_REMOVED lines=9> */
[----:B------:R-:W-:Y:S02]  /*13b0*/  LEA R31, R14, R31, 0x3 ;  /* 0x0000001f0e1f7211 */ /* 0x000fe400078e18ff */
[----:B--2---:R-:W-:-:S04]  /*13c0*/  IADD3 R22, P1, PT, R20, R22, RZ ;  /* 0x0000001614167210 */ /* 0x004fc80007f3e0ff */
[----:B------:R-:W-:-:S05]  /*13d0*/  IADD3.X R23, PT, PT, R21, R23, RZ, P1, !PT ;  /* 0x0000001715177210 */ /* 0x000fca0000ffe4ff */
[----:B------:R0:W-:Y:S01]  /*13e0*/  STG.E.64 desc[UR10][R16.64], R22 ;  /* 0x0000001610007986 */ /* 0x0001e2000c101b0a */
[----:B------:R-:W-:Y:S05]  /*13f0*/  BRA.U UP0, `(.L_x_35) ;  /* 0xfffffff900cc7547 */ /* 0x000fea000b83ffff */
[----:B------:R-:W1:Y:S02]  /*1400*/  LDCU UR4, c[0x0][0x388] ;  /* 0x00007100ff0477ac */ /* 0x000e640008000800 */
[----:B-1----:R-:W-:-:S12]  /*1410*/  ULOP3.LUT UR4, UR4, 0xfffffff8, URZ, 0xc0, !UPT ;  /* 0xfffffff804047892 */ /* 0x002fd8000f8ec0ff */
.L_x_34:
[----:B------:R-:W-:-:S09]  /*1420*/  UISETP.NE.AND UP0, UPT, UR7, URZ, UPT ;  /* 0x000000ff0700728c */ /* 0x000fd2000bf05270 */
[----:B------:R-:W-:Y:S05]  /*1430*/  BRA.U !UP0, `(.L_x_36) ;  /* 0x0000000508707547 */ /* 0x000fea000b800000 */
[----:B------:R-:W1:Y:S01]  /*1440*/  LDCU UR5, c[0x0][0x388] ;  /* 0x00007100ff0577ac */ /* 0x000e620008000800 */
[----:B------:R-:W-:-:S04]  /*1450*/  UIADD3 UR8, UPT, UPT, UR7, -0x1, URZ ;  /* 0xffffffff07087890 */ /* 0x000fc8000fffe0ff */
[----:B------:R-:W-:Y:S02]  /*1460*/  UISETP.GE.U32.AND UP1, UPT, UR8, 0x3, UPT ;  /* 0x000000030800788c */ /* 0x000fe4000bf26070 */
[----:B-1----:R-:W-:-:S07]  /*1470*/  ULOP3.LUT UP0, UR6, UR5, 0x3, URZ, 0xc0, !UPT ;  /* 0x0000000305067892 */ /* 0x002fce000f80c0ff */
[----:B------:R-:W-:Y:S05]  /*1480*/  BRA.U !UP1, `(.L_x_37) ;  /* 0x0000000109b07547 */ /* 0x000fea000b800000 */
[----:B--2-4-:R-:W3:Y:S08]  /*1490*/  LDC R9, c[0x0][0x38c] ;  /* 0x0000e300ff097b82 */ /* 0x014ef00000000800 */
[----:B------:R-:W1:Y:S08]  /*14a0*/  LDC R5, c[0x0][0x390] ;  /* 0x0000e400ff057b82 */ /* 0x000e700000000800 */
[----:B------:R-:W2:Y:S01]  /*14b0*/  LDC.64 R6, c[0x0][0x380] ;  /* 0x0000e000ff067b82 */ /* 0x000ea20000000a00 */
[----:B---3--:R-:W-:-:S04]  /*14c0*/  IMAD R8, R9, UR4, R0 ;  /* 0x0000000409087c24 */ /* 0x008fc8000f8e0200 */
[----:B------:R-:W-:-:S04]  /*14d0*/  IMAD R11, R8, R9, RZ ;  /* 0x00000009080b7224 */ /* 0x000fc800078e02ff */
[----:B-1----:R-:W-:-:S04]  /*14e0*/  IMAD R15, R4, R5, R11 ;  /* 0x00000005040f7224 */ /* 0x002fc800078e020b */
[----:B--2---:R-:W-:-:S04]  /*14f0*/  IMAD.WIDE.U32 R14, R15, 0x8, R6 ;  /* 0x000000080f0e7825 */ /* 0x004fc800078e0006 */
[----:B------:R-:W-:Y:S02]  /*1500*/  IMAD.WIDE.U32 R10, R11, 0x8, R6 ;  /* 0x000000080b0a7825 */ /* 0x000fe400078e0006 */
[----:B------:R-:W2:Y:S04]  /*1510*/  LDG.E.64 R14, desc[UR10][R14.64] ;  /* 0x0000000a0e0e7981 */ /* 0x000ea8000c1e1b00 */
[----:B------:R-:W2:Y:S01]  /*1520*/  LDG.E.64 R12, desc[UR10][R10.64] ;  /* 0x0000000a0a0c7981 */ /* 0x000ea2000c1e1b00 */
[----:B------:R-:W-:-:S05]  /*1530*/  IADD3 R8, PT, PT, R8, R9, RZ ;  /* 0x0000000908087210 */ /* 0x000fca0007ffe0ff */
[----:B0-----:R-:W-:-:S04]  /*1540*/  IMAD R19, R8, R9, RZ ;  /* 0x0000000908137224 */ /* 0x001fc800078e02ff */
[----:B------:R-:W-:-:S04]  /*1550*/  IMAD R17, R4, R5, R19 ;  /* 0x0000000504117224 */ /* 0x000fc800078e0213 */
[----:B------:R-:W-:Y:S01]  /*1560*/  IMAD.WIDE.U32 R16, R17, 0x8, R6 ;  /* 0x0000000811107825 */ /* 0x000fe200078e0006 */
[----:B--2---:R-:W-:-:S04]  /*1570*/  IADD3 R20, P1, PT, R14, R12, RZ ;  /* 0x0000000c0e147210 */ /* 0x004fc80007f3e0ff */
[----:B------:R-:W-:Y:S01]  /*1580*/  IADD3.X R21, PT, PT, R15, R13, RZ, P1, !PT ;  /* 0x0000000d0f157210 */ /* 0x000fe20000ffe4ff */
[----:B------:R-:W-:-:S04]  /*1590*/  IMAD.WIDE.U32 R12, R19, 0x8, R6 ;  /* 0x00000008130c7825 */ /* 0x000fc800078e0006 */
[----:B------:R0:W-:Y:S04]  /*15a0*/  STG.E.64 desc[UR10][R10.64], R20 ;  /* 0x000000140a007986 */ /* 0x0001e8000c101b0a */
[----:B------:R-:W2:Y:S04]  /*15b0*/  LDG.E.64 R16, desc[UR10][R16.64] ;  /* 0x0000000a10107981 */ /* 0x000ea8000c1e1b00 */
[----:B------:R-:W2:Y:S01]  /*15c0*/  LDG.E.64 R18, desc[UR10][R12.64] ;  /* 0x0000000a0c127981 */ /* 0x000ea2000c1e1b00 */
[----:B------:R-:W-:-:S05]  /*15d0*/  IADD3 R8, PT, PT, R8, R9, RZ ;  /* 0x0000000908087210 */ /* 0x000fca0007ffe0ff */
[----:B------:R-:W-:-:S04]  /*15e0*/  IMAD R15, R8, R9, RZ ;  /* 0x00000009080f7224 */ /* 0x000fc800078e02ff */
[----:B------:R-:W-:Y:S02]  /*15f0*/  IMAD R25, R4, R5, R15 ;  /* 0x0000000504197224 */ /* 0x000fe400078e020f */
[----:B------:R-:W-:Y:S01]  /*1600*/  IMAD.WIDE.U32 R14, R15, 0x8, R6 ;  /* 0x000000080f0e7825 */ /* 0x000fe200078e0006 */
[----:B--2---:R-:W-:-:S04]  /*1610*/  IADD3 R22, P1, PT, R16, R18, RZ ;  /* 0x0000001210167210 */ /* 0x004fc80007f3e0ff */
[----:B------:R-:W-:Y:S01]  /*1620*/  IADD3.X R23, PT, PT, R17, R19, RZ, P1, !PT ;  /* 0x0000001311177210 */ /* 0x000fe20000ffe4ff */
[----:B------:R-:W-:-:S04]  /*1630*/  IMAD.WIDE.U32 R18, R25, 0x8, R6 ;  /* 0x0000000819127825 */ /* 0x000fc800078e0006 */
[----:B------:R1:W-:Y:S04]  /*1640*/  STG.E.64 desc[UR10][R12.64], R22 ;  /* 0x000000160c007986 */ /* 0x0003e8000c101b0a */
[----:B------:R-:W2:Y:S04]  /*1650*/  LDG.E.64 R18, desc[UR10][R18.64] ;  /* 0x0000000a12127981 */ /* 0x000ea8000c1e1b00 */
[----:B0-----:R-:W2:Y:S01]  /*1660*/  LDG.E.64 R10, desc[UR10][R14.64] ;  /* 0x0000000a0e0a7981 */ /* 0x001ea2000c1e1b00 */
[----:B------:R-:W-:-:S05]  /*1670*/  IADD3 R8, PT, PT, R8, R9, RZ ;  /* 0x0000000908087210 */ /* 0x000fca0007ffe0ff */
[----:B------:R-:W-:-:S04]  /*1680*/  IMAD R21, R8, R9, RZ ;  /* 0x0000000908157224 */ /* 0x000fc800078e02ff */
[----:B------:R-:W-:-:S04]  /*1690*/  IMAD R9, R4, R5, R21 ;  /* 0x0000000504097224 */ /* 0x000fc800078e0215 */
        /* <DEDUP_REMOVED lines=11> */
.L_x_37:
[----:B------:R-:W-:Y:S05]  /*1750*/  BRA.U !UP0, `(.L_x_36) ;  /* 0x0000000108a87547 */ /* 0x000fea000b800000 */
[----:B------:R-:W-:Y:S02]  /*1760*/  UISETP.NE.AND UP0, UPT, UR6, 0x1, UPT ;  /* 0x000000010600788c */ /* 0x000fe4000bf05270 */
[----:B------:R-:W-:-:S04]  /*1770*/  ULOP3.LUT UR5, UR5, 0x1, URZ, 0xc0, !UPT ;  /* 0x0000000105057892 */ /* 0x000fc8000f8ec0ff */
[----:B------:R-:W-:-:S03]  /*1780*/  UISETP.NE.U32.AND UP1, UPT, UR5, 0x1, UPT ;  /* 0x000000010500788c */ /* 0x000fc6000bf25070 */
[----:B------:R-:W-:Y:S08]  /*1790*/  BRA.U !UP0, `(.L_x_38) ;  /* 0x0000000108607547 */ /* 0x000ff0000b800000 */
[----:B------:R-:W3:Y:S08]  /*17a0*/  LDC R5, c[0x0][0x38c] ;  /* 0x0000e300ff057b82 */ /* 0x000ef00000000800 */
[----:B012---:R-:W0:Y:S08]  /*17b0*/  LDC R17, c[0x0][0x390] ;  /* 0x0000e400ff117b82 */ /* 0x007e300000000800 */
[----:B----4-:R-:W1:Y:S01]  /*17c0*/  LDC.64 R8, c[0x0][0x380] ;  /* 0x0000e000ff087b82 */ /* 0x010e620000000a00 */
[----:B---3--:R-:W-:-:S04]  /*17d0*/  IMAD R16, R5, UR4, R0 ;  /* 0x0000000405107c24 */ /* 0x008fc8000f8e0200 */
[----:B------:R-:W-:-:S04]  /*17e0*/  IMAD R7, R16, R5, RZ ;  /* 0x0000000510077224 */ /* 0x000fc800078e02ff */
[----:B0-----:R-:W-:Y:S02]  /*17f0*/  IMAD R15, R4, R17, R7 ;  /* 0x00000011040f7224 */ /* 0x001fe400078e0207 */
[----:B-1----:R-:W-:-:S04]  /*1800*/  IMAD.WIDE.U32 R6, R7, 0x8, R8 ;  /* 0x0000000807067825 */ /* 0x002fc800078e0008 */
[----:B------:R-:W-:Y:S01]  /*1810*/  IMAD.WIDE.U32 R14, R15, 0x8, R8 ;  /* 0x000000080f0e7825 */ /* 0x000fe200078e0008 */
[----:B------:R-:W2:Y:S04]  /*1820*/  LDG.E.64 R12, desc[UR10][R6.64] ;  /* 0x0000000a060c7981 */ /* 0x000ea8000c1e1b00 */
[----:B------:R-:W2:Y:S01]  /*1830*/  LDG.E.64 R10, desc[UR10][R14.64] ;  /* 0x0000000a0e0a7981 */ /* 0x000ea2000c1e1b00 */
[----:B------:R-:W-:-:S05]  /*1840*/  IADD3 R16, PT, PT, R16, R5, RZ ;  /* 0x0000000510107210 */ /* 0x000fca0007ffe0ff */
[----:B------:R-:W-:-:S04]  /*1850*/  IMAD R5, R16, R5, RZ ;  /* 0x0000000510057224 */ /* 0x000fc800078e02ff */
        /* <DEDUP_REMOVED lines=12> */
.L_x_38:
[----:B------:R-:W-:Y:S05]  /*1920*/  BRA.U UP1, `(.L_x_36) ;  /* 0x0000000101347547 */ /* 0x000fea000b800000 */
[----:B01--4-:R-:W3:Y:S08]  /*1930*/  LDC R6, c[0x0][0x38c] ;  /* 0x0000e300ff067b82 */ /* 0x013ef00000000800 */
[----:B------:R-:W0:Y:S08]  /*1940*/  LDC R11, c[0x0][0x390] ;  /* 0x0000e400ff0b7b82 */ /* 0x000e300000000800 */
[----:B--2---:R-:W1:Y:S01]  /*1950*/  LDC.64 R8, c[0x0][0x380] ;  /* 0x0000e000ff087b82 */ /* 0x004e620000000a00 */
[----:B---3--:R-:W-:-:S04]  /*1960*/  IMAD R5, R6, UR4, R0 ;  /* 0x0000000406057c24 */ /* 0x008fc8000f8e0200 */
[----:B------:R-:W-:-:S04]  /*1970*/  IMAD R5, R5, R6, RZ ;  /* 0x0000000605057224 */ /* 0x000fc800078e02ff */
[----:B0-----:R-:W-:Y:S02]  /*1980*/  IMAD R11, R4, R11, R5 ;  /* 0x0000000b040b7224 */ /* 0x001fe400078e0205 */
[----:B-1----:R-:W-:-:S04]  /*1990*/  IMAD.WIDE.U32 R6, R5, 0x8, R8 ;  /* 0x0000000805067825 */ /* 0x002fc800078e0008 */
[----:B------:R-:W-:Y:S02]  /*19a0*/  IMAD.WIDE.U32 R4, R11, 0x8, R8 ;  /* 0x000000080b047825 */ /* 0x000fe400078e0008 */
[----:B------:R-:W2:Y:S04]  /*19b0*/  LDG.E.64 R8, desc[UR10][R6.64] ;  /* 0x0000000a06087981 */ /* 0x000ea8000c1e1b00 */
[----:B------:R-:W2:Y:S02]  /*19c0*/  LDG.E.64 R4, desc[UR10][R4.64] ;  /* 0x0000000a04047981 */ /* 0x000ea4000c1e1b00 */
[----:B--2---:R-:W-:-:S04]  /*19d0*/  IADD3 R8, P1, PT, R4, R8, RZ ;  /* 0x0000000804087210 */ /* 0x004fc80007f3e0ff */
[----:B------:R-:W-:-:S05]  /*19e0*/  IADD3.X R9, PT, PT, R5, R9, RZ, P1, !PT ;  /* 0x0000000905097210 */ /* 0x000fca0000ffe4ff */
[----:B------:R0:W-:Y:S04]  /*19f0*/  STG.E.64 desc[UR10][R6.64], R8 ;  /* 0x0000000806007986 */ /* 0x0001e8000c101b0a */
.L_x_36:
[----:B------:R-:W-:Y:S05]  /*1a00*/  @P0 BRA `(.L_x_39) ;  /* 0xfffffff000bc0947 */ /* 0x000fea000383ffff */
[----:B------:R-:W-:Y:S05]  /*1a10*/  EXIT ;  /* 0x000000000000794d */ /* 0x000fea0003800000 */
.L_x_40:
        /* <DEDUP_REMOVED lines=14> */
.L_x_44:


//--------------------- .nv.shared.reserved.0     --------------------------
	.section	.nv.shared.reserved.0,"aw",@nobits
	.weak		__nv_reservedSMEM_offset_0_alias
	.size		__nv_reservedSMEM_offset_0_alias, 0, 64
	.other		__nv_reservedSMEM_offset_0_alias,@"STO_CUDA_RESERVED_SHARED STV_DEFAULT"
__nv_reservedSMEM_offset_0_alias:
	.zero		0
	.zero		64


//--------------------- .nv.constant0._Z7pearsonPmPfjS0_S0_jjjjjj --------------------------
	.section	.nv.constant0._Z7pearsonPmPfjS0_S0_jjjjjj,"a",@progbits
	.sectionflags	@""
	.align	4
.nv.constant0._Z7pearsonPmPfjS0_S0_jjjjjj:
	.zero		960


//--------------------- .nv.constant0._Z9reductionPmjjj --------------------------
	.section	.nv.constant0._Z9reductionPmjjj,"a",@progbits
	.sectionflags	@""
	.align	4
.nv.constant0._Z9reductionPmjjj:
	.zero		916


//--------------------- SYMBOLS --------------------------

	.type		.nv.reservedSmem.offset0,@object
	.size		.nv.reservedSmem.offset0,0x4
